//
// Generated by NVIDIA NVVM Compiler
//
// Compiler Build ID: CL-36424714
// Cuda compilation tools, release 13.0, V13.0.88
// Based on NVVM 20.0.0
//

.version 9.0
.target sm_100
.address_size 64

	// .globl	_Z10mandelbrotPfi
.extern .func  (.param .b32 func_retval0) vprintf
(
	.param .b64 vprintf_param_0,
	.param .b64 vprintf_param_1
)
;
.global .align 1 .b8 $str[22] = {82, 101, 99, 111, 114, 100, 105, 110, 103, 32, 37, 46, 50, 102, 44, 32, 37, 46, 50, 102, 10};
.global .align 1 .b8 $str$1[77] = {40, 37, 100, 44, 32, 37, 100, 41, 32, 45, 62, 32, 40, 37, 46, 50, 102, 44, 32, 37, 46, 50, 102, 41, 32, 70, 111, 117, 110, 100, 32, 99, 121, 99, 108, 101, 32, 119, 47, 32, 112, 114, 100, 46, 32, 37, 100, 32, 111, 110, 32, 105, 116, 101, 114, 46, 32, 37, 100, 46, 32, 66, 101, 116, 119, 101, 101, 110, 32, 37, 100, 44, 32, 37, 100, 10};
.global .align 1 .b8 $str$2[25] = {87, 114, 105, 116, 105, 110, 103, 32, 37, 46, 50, 102, 32, 116, 111, 32, 115, 97, 109, 112, 108, 101, 46, 10};

.visible .entry _Z10mandelbrotPfi(
	.param .u64 .ptr .align 1 _Z10mandelbrotPfi_param_0,
	.param .u32 _Z10mandelbrotPfi_param_1
)
{
	.local .align 8 .b8 	__local_depot0[1632];
	.reg .b64 	%SP;
	.reg .b64 	%SPL;
	.reg .pred 	%p<18>;
	.reg .b16 	%rs<5>;
	.reg .b32 	%r<143>;
	.reg .b32 	%f<26>;
	.reg .b64 	%rd<59>;
	.reg .b64 	%fd<33>;

	mov.u64 	%SPL, __local_depot0;
	cvta.local.u64 	%SP, %SPL;
	ld.param.u64 	%rd6, [_Z10mandelbrotPfi_param_0];
	ld.param.u32 	%r42, [_Z10mandelbrotPfi_param_1];
	cvta.to.global.u64 	%rd1, %rd6;
	add.u64 	%rd2, %SPL, 0;
	mov.u32 	%r43, %ntid.x;
	mov.u32 	%r44, %ctaid.x;
	mov.u32 	%r45, %tid.x;
	mad.lo.s32 	%r46, %r43, %r44, %r45;
	mov.u32 	%r47, %ntid.y;
	mov.u32 	%r48, %ctaid.y;
	mov.u32 	%r49, %tid.y;
	mad.lo.s32 	%r50, %r47, %r48, %r49;
	mov.u32 	%r52, %nctaid.x;
	mul.lo.s32 	%r53, %r43, %r52;
	mov.u32 	%r54, %nctaid.y;
	mul.lo.s32 	%r55, %r47, %r54;
	mad.lo.s32 	%r56, %r50, %r53, %r46;
	mul.lo.s32 	%r1, %r56, 200;
	setp.eq.s32 	%p2, %r46, 300;
	setp.eq.s32 	%p3, %r50, 200;
	and.pred  	%p1, %p2, %p3;
	cvt.rn.f64.s32 	%fd7, %r46;
	cvt.rn.f64.s32 	%fd8, %r53;
	div.rn.f64 	%fd9, %fd7, %fd8;
	fma.rn.f64 	%fd1, %fd9, 0d4008000000000000, 0dC000000000000000;
	cvt.rn.f64.u32 	%fd10, %r50;
	cvt.rn.f64.u32 	%fd11, %r55;
	div.rn.f64 	%fd12, %fd10, %fd11;
	fma.rn.f64 	%fd2, %fd12, 0d4008000000000000, 0dBFF8000000000000;
	mov.b32 	%r57, 0;
	st.global.u32 	[%rd1], %r57;
	setp.lt.s32 	%p4, %r42, 1;
	@%p4 bra 	$L__BB0_36;
	mov.f64 	%fd31, 0d0000000000000000;
	mov.b32 	%r129, 0;
	not.pred 	%p6, %p1;
	add.u64 	%rd8, %SP, 1592;
	mov.u64 	%rd10, $str;
	mov.u32 	%r130, %r129;
	mov.u32 	%r131, %r129;
	mov.f64 	%fd32, %fd31;
$L__BB0_2:
	mul.f64 	%fd14, %fd32, %fd32;
	mul.f64 	%fd15, %fd31, %fd31;
	sub.f64 	%fd16, %fd14, %fd15;
	add.f64 	%fd5, %fd1, %fd16;
	mul.f64 	%fd17, %fd32, %fd31;
	fma.rn.f64 	%fd31, %fd17, 0d4000000000000000, %fd2;
	max.f64 	%fd19, %fd5, %fd31;
	setp.gt.f64 	%p5, %fd19, 0d4024000000000000;
	@%p5 bra 	$L__BB0_36;
	@%p6 bra 	$L__BB0_5;
	cvta.to.local.u64 	%rd9, %rd8;
	st.local.f64 	[%rd9], %fd5;
	st.local.f64 	[%rd9+8], %fd31;
	cvta.global.u64 	%rd11, %rd10;
	{ // callseq 0, 0
	.param .b64 param0;
	st.param.b64 	[param0], %rd11;
	.param .b64 param1;
	st.param.b64 	[param1], %rd8;
	.param .b32 retval0;
	call.uni (retval0), 
	vprintf, 
	(
	param0, 
	param1
	);
	ld.param.b32 	%r59, [retval0];
	} // callseq 0
$L__BB0_5:
	shr.u32 	%r61, %r42, 1;
	setp.le.u32 	%p7, %r129, %r61;
	@%p7 bra 	$L__BB0_33;
	cvt.rn.f32.f64 	%f16, %fd5;
	mul.wide.s32 	%rd12, %r131, 4;
	add.s64 	%rd13, %rd2, %rd12;
	st.local.f32 	[%rd13], %f16;
	cvt.rn.f32.f64 	%f17, %fd31;
	st.local.f32 	[%rd13+4], %f17;
	setp.lt.s32 	%p8, %r130, 1;
	@%p8 bra 	$L__BB0_32;
	add.s32 	%r64, %r130, -1;
	min.u32 	%r5, %r64, 197;
	mov.b32 	%r133, 0;
	mov.b16 	%rs4, 1;
	mov.b32 	%r132, 1;
$L__BB0_8:
	shl.b32 	%r65, %r133, 1;
	sub.s32 	%r66, %r131, %r65;
	add.s32 	%r67, %r66, 396;
	mul.hi.s32 	%r68, %r67, 1381296015;
	shr.u32 	%r69, %r68, 31;
	shr.s32 	%r70, %r68, 7;
	add.s32 	%r71, %r70, %r69;
	mul.lo.s32 	%r72, %r71, 398;
	sub.s32 	%r8, %r67, %r72;
	mul.wide.s32 	%rd14, %r8, 4;
	add.s64 	%rd3, %rd2, %rd14;
	ld.local.f32 	%f18, [%rd3];
	cvt.f64.f32 	%fd20, %f18;
	sub.f64 	%fd21, %fd20, %fd5;
	abs.f64 	%fd22, %fd21;
	setp.geu.f64 	%p9, %fd22, 0d3EB0C6F7A0B5ED8D;
	@%p9 bra 	$L__BB0_31;
	ld.local.f32 	%f19, [%rd3+4];
	cvt.f64.f32 	%fd23, %f19;
	sub.f64 	%fd24, %fd23, %fd31;
	abs.f64 	%fd25, %fd24;
	setp.geu.f64 	%p10, %fd25, 0d3EB0C6F7A0B5ED8D;
	@%p10 bra 	$L__BB0_31;
	cvta.to.local.u64 	%rd4, %rd8;
	add.s32 	%r9, %r133, 1;
	cvt.rn.f32.u32 	%f20, %r9;
	mul.wide.s32 	%rd16, %r1, 4;
	add.s64 	%rd17, %rd1, %rd16;
	st.global.f32 	[%rd17], %f20;
	not.pred 	%p11, %p1;
	@%p11 bra 	$L__BB0_12;
	mov.b32 	%r73, 200;
	mov.b32 	%r74, 300;
	st.local.v2.u32 	[%rd4], {%r74, %r73};
	st.local.f64 	[%rd4+8], %fd1;
	st.local.f64 	[%rd4+16], %fd2;
	st.local.v2.u32 	[%rd4+24], {%r9, %r129};
	st.local.v2.u32 	[%rd4+32], {%r8, %r131};
	mov.u64 	%rd18, $str$1;
	cvta.global.u64 	%rd19, %rd18;
	{ // callseq 1, 0
	.param .b64 param0;
	st.param.b64 	[param0], %rd19;
	.param .b64 param1;
	st.param.b64 	[param1], %rd8;
	.param .b32 retval0;
	call.uni (retval0), 
	vprintf, 
	(
	param0, 
	param1
	);
	ld.param.b32 	%r75, [retval0];
	} // callseq 1
$L__BB0_12:
	setp.lt.u32 	%p12, %r133, 3;
	mov.b32 	%r139, 0;
	@%p12 bra 	$L__BB0_27;
	and.b32  	%r139, %r9, 2147483644;
	and.b32  	%r78, %r132, -4;
	neg.s32 	%r136, %r78;
	add.s32 	%r135, %r131, 398;
	mov.u64 	%rd25, $str$2;
	mov.u32 	%r134, %r1;
$L__BB0_14:
	add.s32 	%r16, %r135, -6;
	mul.hi.s32 	%r79, %r135, 1381296015;
	shr.u32 	%r80, %r79, 31;
	shr.s32 	%r81, %r79, 7;
	add.s32 	%r82, %r81, %r80;
	mul.lo.s32 	%r83, %r82, 398;
	sub.s32 	%r17, %r135, %r83;
	@%p1 bra 	$L__BB0_16;
	mul.wide.s32 	%rd21, %r17, 4;
	add.s64 	%rd22, %rd2, %rd21;
	ld.local.f32 	%f21, [%rd22];
	bra.uni 	$L__BB0_17;
$L__BB0_16:
	mul.wide.s32 	%rd23, %r17, 4;
	add.s64 	%rd24, %rd2, %rd23;
	ld.local.f32 	%f21, [%rd24];
	cvt.f64.f32 	%fd26, %f21;
	st.local.f64 	[%rd4], %fd26;
	cvta.global.u64 	%rd26, %rd25;
	{ // callseq 2, 0
	.param .b64 param0;
	st.param.b64 	[param0], %rd26;
	.param .b64 param1;
	st.param.b64 	[param1], %rd8;
	.param .b32 retval0;
	call.uni (retval0), 
	vprintf, 
	(
	param0, 
	param1
	);
	ld.param.b32 	%r84, [retval0];
	} // callseq 2
$L__BB0_17:
	add.s32 	%r86, %r134, 1;
	mul.wide.s32 	%rd28, %r86, 4;
	add.s64 	%rd5, %rd1, %rd28;
	st.global.f32 	[%rd5], %f21;
	add.s32 	%r87, %r16, 4;
	mul.hi.s32 	%r88, %r87, 1381296015;
	shr.u32 	%r89, %r88, 31;
	shr.s32 	%r90, %r88, 7;
	add.s32 	%r91, %r90, %r89;
	mul.lo.s32 	%r92, %r91, 398;
	sub.s32 	%r18, %r87, %r92;
	@%p1 bra 	$L__BB0_19;
	mul.wide.s32 	%rd29, %r18, 4;
	add.s64 	%rd30, %rd2, %rd29;
	ld.local.f32 	%f22, [%rd30];
	bra.uni 	$L__BB0_20;
$L__BB0_19:
	mul.wide.s32 	%rd31, %r18, 4;
	add.s64 	%rd32, %rd2, %rd31;
	ld.local.f32 	%f22, [%rd32];
	cvt.f64.f32 	%fd27, %f22;
	st.local.f64 	[%rd4], %fd27;
	cvta.global.u64 	%rd34, %rd25;
	{ // callseq 3, 0
	.param .b64 param0;
	st.param.b64 	[param0], %rd34;
	.param .b64 param1;
	st.param.b64 	[param1], %rd8;
	.param .b32 retval0;
	call.uni (retval0), 
	vprintf, 
	(
	param0, 
	param1
	);
	ld.param.b32 	%r93, [retval0];
	} // callseq 3
$L__BB0_20:
	st.global.f32 	[%rd5+4], %f22;
	add.s32 	%r95, %r16, 2;
	mul.hi.s32 	%r96, %r95, 1381296015;
	shr.u32 	%r97, %r96, 31;
	shr.s32 	%r98, %r96, 7;
	add.s32 	%r99, %r98, %r97;
	mul.lo.s32 	%r100, %r99, 398;
	sub.s32 	%r19, %r95, %r100;
	@%p1 bra 	$L__BB0_22;
	mul.wide.s32 	%rd36, %r19, 4;
	add.s64 	%rd37, %rd2, %rd36;
	ld.local.f32 	%f23, [%rd37];
	bra.uni 	$L__BB0_23;
$L__BB0_22:
	mul.wide.s32 	%rd38, %r19, 4;
	add.s64 	%rd39, %rd2, %rd38;
	ld.local.f32 	%f23, [%rd39];
	cvt.f64.f32 	%fd28, %f23;
	st.local.f64 	[%rd4], %fd28;
	cvta.global.u64 	%rd41, %rd25;
	{ // callseq 4, 0
	.param .b64 param0;
	st.param.b64 	[param0], %rd41;
	.param .b64 param1;
	st.param.b64 	[param1], %rd8;
	.param .b32 retval0;
	call.uni (retval0), 
	vprintf, 
	(
	param0, 
	param1
	);
	ld.param.b32 	%r101, [retval0];
	} // callseq 4
$L__BB0_23:
	st.global.f32 	[%rd5+8], %f23;
	mul.hi.s32 	%r103, %r16, 1381296015;
	shr.u32 	%r104, %r103, 31;
	shr.s32 	%r105, %r103, 7;
	add.s32 	%r106, %r105, %r104;
	mul.lo.s32 	%r107, %r106, 398;
	sub.s32 	%r20, %r16, %r107;
	@%p1 bra 	$L__BB0_25;
	mul.wide.s32 	%rd43, %r20, 4;
	add.s64 	%rd44, %rd2, %rd43;
	ld.local.f32 	%f24, [%rd44];
	bra.uni 	$L__BB0_26;
$L__BB0_25:
	mul.wide.s32 	%rd45, %r20, 4;
	add.s64 	%rd46, %rd2, %rd45;
	ld.local.f32 	%f24, [%rd46];
	cvt.f64.f32 	%fd29, %f24;
	st.local.f64 	[%rd4], %fd29;
	cvta.global.u64 	%rd48, %rd25;
	{ // callseq 5, 0
	.param .b64 param0;
	st.param.b64 	[param0], %rd48;
	.param .b64 param1;
	st.param.b64 	[param1], %rd8;
	.param .b32 retval0;
	call.uni (retval0), 
	vprintf, 
	(
	param0, 
	param1
	);
	ld.param.b32 	%r108, [retval0];
	} // callseq 5
$L__BB0_26:
	st.global.f32 	[%rd5+12], %f24;
	add.s32 	%r136, %r136, 4;
	add.s32 	%r135, %r135, -8;
	add.s32 	%r134, %r134, 4;
	setp.eq.s32 	%p13, %r136, 0;
	@%p13 bra 	$L__BB0_27;
	bra.uni 	$L__BB0_14;
$L__BB0_27:
	and.b32  	%r110, %r9, 3;
	setp.eq.s32 	%p14, %r110, 0;
	@%p14 bra 	$L__BB0_36;
	add.s32 	%r111, %r139, %r1;
	add.s32 	%r142, %r111, 1;
	shl.b32 	%r112, %r139, 1;
	sub.s32 	%r141, %r131, %r112;
	cvt.u32.u16 	%r113, %rs4;
	and.b32  	%r114, %r113, 3;
	neg.s32 	%r140, %r114;
	mov.u64 	%rd54, $str$2;
$L__BB0_29:
	.pragma "nounroll";
	add.s32 	%r115, %r141, 398;
	mul.hi.s32 	%r116, %r115, 1381296015;
	shr.u32 	%r117, %r116, 31;
	shr.s32 	%r118, %r116, 7;
	add.s32 	%r119, %r118, %r117;
	mul.lo.s32 	%r120, %r119, 398;
	sub.s32 	%r38, %r115, %r120;
	@%p1 bra 	$L__BB0_34;
	mul.wide.s32 	%rd50, %r38, 4;
	add.s64 	%rd51, %rd2, %rd50;
	ld.local.f32 	%f25, [%rd51];
	bra.uni 	$L__BB0_35;
$L__BB0_31:
	add.s32 	%r24, %r133, 1;
	setp.ne.s32 	%p16, %r133, %r5;
	add.s16 	%rs4, %rs4, 1;
	add.s32 	%r132, %r132, 1;
	mov.u32 	%r133, %r24;
	@%p16 bra 	$L__BB0_8;
$L__BB0_32:
	add.s32 	%r123, %r131, 2;
	mul.hi.s32 	%r124, %r123, 1381296015;
	shr.u32 	%r125, %r124, 31;
	shr.s32 	%r126, %r124, 7;
	add.s32 	%r127, %r126, %r125;
	mul.lo.s32 	%r128, %r127, 398;
	sub.s32 	%r131, %r123, %r128;
	add.s32 	%r130, %r130, 1;
$L__BB0_33:
	add.s32 	%r129, %r129, 1;
	setp.eq.s32 	%p17, %r129, %r42;
	mov.f64 	%fd32, %fd5;
	@%p17 bra 	$L__BB0_36;
	bra.uni 	$L__BB0_2;
$L__BB0_34:
	mul.wide.s32 	%rd52, %r38, 4;
	add.s64 	%rd53, %rd2, %rd52;
	ld.local.f32 	%f25, [%rd53];
	cvt.f64.f32 	%fd30, %f25;
	st.local.f64 	[%rd4], %fd30;
	cvta.global.u64 	%rd55, %rd54;
	{ // callseq 6, 0
	.param .b64 param0;
	st.param.b64 	[param0], %rd55;
	.param .b64 param1;
	st.param.b64 	[param1], %rd8;
	.param .b32 retval0;
	call.uni (retval0), 
	vprintf, 
	(
	param0, 
	param1
	);
	ld.param.b32 	%r121, [retval0];
	} // callseq 6
$L__BB0_35:
	mul.wide.s32 	%rd57, %r142, 4;
	add.s64 	%rd58, %rd1, %rd57;
	st.global.f32 	[%rd58], %f25;
	add.s32 	%r142, %r142, 1;
	add.s32 	%r141, %r141, -2;
	add.s32 	%r140, %r140, 1;
	setp.ne.s32 	%p15, %r140, 0;
	@%p15 bra 	$L__BB0_29;
$L__BB0_36:
	ret;

}


// ===== COMPILED SASS (sm_100) =====

	.target	sm_100

	.elftype	@"ET_EXEC"


//--------------------- .note.nv.tkinfo           --------------------------
	.section	.note.nv.tkinfo,"",@"SHT_NOTE"
	.sectionflags	@"SHF_NOTE_NV_TKINFO"
	.tkinfo
        /*0018*/ 	.word	0x00000002
        /*0030*/ 	.string	""
        /*0030*/ 	.string	"ptxas"
        /*0030*/ 	.string	"Cuda compilation tools, release 13.0, V13.0.88"
        /*0030*/ 	.string	"Build cuda_13.0.r13.0/compiler.36424714_0"
        /*0030*/ 	.string	"-arch sm_100 -m 64 "



//--------------------- .note.nv.cuinfo           --------------------------
	.section	.note.nv.cuinfo,"",@"SHT_NOTE"
	.sectionflags	@"SHF_NOTE_NV_CUINFO"
        /*0018*/ 	.short	0x0002
        /*001a*/ 	.short	0x0064
        /*001c*/ 	.short	0x0082
	.zero		2


//--------------------- .nv.info                  --------------------------
	.section	.nv.info,"",@"SHT_CUDA_INFO"
	.align	4


	//----- nvinfo : EIATTR_REGCOUNT
	.align		4
        /*0000*/ 	.byte	0x04, 0x2f
        /*0002*/ 	.short	(.L_4 - .L_3)
	.align		4
.L_3:
        /*0004*/ 	.word	index@(_Z10mandelbrotPfi)
        /*0008*/ 	.word	0x00000026


	//----- nvinfo : EIATTR_FRAME_SIZE
	.align		4
.L_4:
        /*000c*/ 	.byte	0x04, 0x11
        /*000e*/ 	.short	(.L_6 - .L_5)
	.align		4
.L_5:
        /*0010*/ 	.word	index@($__internal_0_$__cuda_sm20_div_rn_f64_full)
        /*0014*/ 	.word	0x00000660


	//----- nvinfo : EIATTR_FRAME_SIZE
	.align		4
.L_6:
        /*0018*/ 	.byte	0x04, 0x11
        /*001a*/ 	.short	(.L_8 - .L_7)
	.align		4
.L_7:
        /*001c*/ 	.word	index@(_Z10mandelbrotPfi)
        /*0020*/ 	.word	0x00000660


	//----- nvinfo : EIATTR_MIN_STACK_SIZE
	.align		4
.L_8:
        /*0024*/ 	.byte	0x04, 0x12
        /*0026*/ 	.short	(.L_10 - .L_9)
	.align		4
.L_9:
        /*0028*/ 	.word	index@(_Z10mandelbrotPfi)
        /*002c*/ 	.word	0x00000660
.L_10:


//--------------------- .nv.compat                --------------------------
	.section	.nv.compat,"",@"SHT_CUDA_COMPAT_INFO"
	.align	4
        /*0000*/ 	.byte	0x02, 0x09, 0x00, 0x00, 0x02, 0x02, 0x01, 0x00, 0x02, 0x05, 0x05, 0x00, 0x03, 0x07, 0x01, 0x01
        /*0010*/ 	.byte	0x02, 0x03, 0x00, 0x00, 0x02, 0x06, 0x01, 0x00, 0x04, 0x0b, 0x08, 0x00, 0x01, 0x00, 0x00, 0x00
        /*0020*/ 	.byte	0x00, 0x00, 0x00, 0x00


//--------------------- .nv.info._Z10mandelbrotPfi --------------------------
	.section	.nv.info._Z10mandelbrotPfi,"",@"SHT_CUDA_INFO"
	.sectionflags	@""
	.align	4


	//----- nvinfo : EIATTR_CUDA_API_VERSION
	.align		4
        /*0000*/ 	.byte	0x04, 0x37
        /*0002*/ 	.short	(.L_12 - .L_11)
.L_11:
        /*0004*/ 	.word	0x00000082


	//----- nvinfo : EIATTR_KPARAM_INFO
	.align		4
.L_12:
        /*0008*/ 	.byte	0x04, 0x17
        /*000a*/ 	.short	(.L_14 - .L_13)
.L_13:
        /*000c*/ 	.word	0x00000000
        /*0010*/ 	.short	0x0001
        /*0012*/ 	.short	0x0008
        /*0014*/ 	.byte	0x00, 0xf0, 0x11, 0x00


	//----- nvinfo : EIATTR_KPARAM_INFO
	.align		4
.L_14:
        /*0018*/ 	.byte	0x04, 0x17
        /*001a*/ 	.short	(.L_16 - .L_15)
.L_15:
        /*001c*/ 	.word	0x00000000
        /*0020*/ 	.short	0x0000
        /*0022*/ 	.short	0x0000
        /*0024*/ 	.byte	0x00, 0xf5, 0x21, 0x00


	//----- nvinfo : EIATTR_SPARSE_MMA_MASK
	.align		4
.L_16:
        /*0028*/ 	.byte	0x03, 0x50
        /*002a*/ 	.short	0x0000


	//----- nvinfo : EIATTR_MAXREG_COUNT
	.align		4
        /*002c*/ 	.byte	0x03, 0x1b
        /*002e*/ 	.short	0x00ff


	//----- nvinfo : EIATTR_EXTERNS
	.align		4
        /*0030*/ 	.byte	0x04, 0x0f
        /*0032*/ 	.short	(.L_18 - .L_17)


	//   ....[0]....
	.align		4
.L_17:
        /*0034*/ 	.word	index@(vprintf)


	//----- nvinfo : EIATTR_MERCURY_ISA_VERSION
	.align		4
.L_18:
        /*0038*/ 	.byte	0x03, 0x5f
        /*003a*/ 	.short	0x0101


	//----- nvinfo : EIATTR_VRC_CTA_INIT_COUNT
	.align		4
        /*003c*/ 	.byte	0x02, 0x4a
	.zero		1
	.zero		1


	//----- nvinfo : EIATTR_SYSCALL_OFFSETS
	.align		4
        /*0040*/ 	.byte	0x04, 0x46
        /*0042*/ 	.short	(.L_20 - .L_19)


	//   ....[0]....
.L_19:
        /*0044*/ 	.word	0x00000710


	//   ....[1]....
        /*0048*/ 	.word	0x00000d40


	//   ....[2]....
        /*004c*/ 	.word	0x00000f80


	//   ....[3]....
        /*0050*/ 	.word	0x00001140


	//   ....[4]....
        /*0054*/ 	.word	0x000012e0


	//   ....[5]....
        /*0058*/ 	.word	0x00001470


	//   ....[6]....
        /*005c*/ 	.word	0x000016d0


	//----- nvinfo : EIATTR_EXIT_INSTR_OFFSETS
	.align		4
.L_20:
        /*0060*/ 	.byte	0x04, 0x1c
        /*0062*/ 	.short	(.L_22 - .L_21)


	//   ....[0]....
.L_21:
        /*0064*/ 	.word	0x00000500


	//   ....[1]....
        /*0068*/ 	.word	0x000005f0


	//   ....[2]....
        /*006c*/ 	.word	0x00000a90


	//   ....[3]....
        /*0070*/ 	.word	0x00000ba0


	//   ....[4]....
        /*0074*/ 	.word	0x00001510


	//   ....[5]....
        /*0078*/ 	.word	0x00001770


	//----- nvinfo : EIATTR_CRS_STACK_SIZE
	.align		4
.L_22:
        /*007c*/ 	.byte	0x04, 0x1e
        /*007e*/ 	.short	(.L_24 - .L_23)
.L_23:
        /*0080*/ 	.word	0x00000000


	//----- nvinfo : EIATTR_CBANK_PARAM_SIZE
	.align		4
.L_24:
        /*0084*/ 	.byte	0x03, 0x19
        /*0086*/ 	.short	0x000c


	//----- nvinfo : EIATTR_PARAM_CBANK
	.align		4
        /*0088*/ 	.byte	0x04, 0x0a
        /*008a*/ 	.short	(.L_26 - .L_25)
	.align		4
.L_25:
        /*008c*/ 	.word	index@(.nv.constant0._Z10mandelbrotPfi)
        /*0090*/ 	.short	0x0380
        /*0092*/ 	.short	0x000c


	//----- nvinfo : EIATTR_SW_WAR
	.align		4
.L_26:
        /*0094*/ 	.byte	0x04, 0x36
        /*0096*/ 	.short	(.L_28 - .L_27)
.L_27:
        /*0098*/ 	.word	0x00000008
.L_28:


//--------------------- .nv.callgraph             --------------------------
	.section	.nv.callgraph,"",@"SHT_CUDA_CALLGRAPH"
	.align	4
	.sectionentsize	8
	.align		4
        /*0000*/ 	.word	0x00000000
	.align		4
        /*0004*/ 	.word	0xffffffff
	.align		4
        /*0008*/ 	.word	index@(_Z10mandelbrotPfi)
	.align		4
        /*000c*/ 	.word	index@(vprintf)
	.align		4
        /*0010*/ 	.word	0x00000000
	.align		4
        /*0014*/ 	.word	0xfffffffe
	.align		4
        /*0018*/ 	.word	0x00000000
	.align		4
        /*001c*/ 	.word	0xfffffffd
	.align		4
        /*0020*/ 	.word	0x00000000
	.align		4
        /*0024*/ 	.word	0xfffffffc


//--------------------- .nv.constant4             --------------------------
	.section	.nv.constant4,"a",@progbits
	.align	8
	.align		8
.nv.constant4:
        /*0000*/ 	.dword	vprintf
	.align		8
        /*0008*/ 	.dword	$str
	.align		8
        /*0010*/ 	.dword	$str$1
	.align		8
        /*0018*/ 	.dword	$str$2


//--------------------- .text._Z10mandelbrotPfi   --------------------------
	.section	.text._Z10mandelbrotPfi,"ax",@progbits
	.align	128
        .global         _Z10mandelbrotPfi
        .type           _Z10mandelbrotPfi,@function
        .size           _Z10mandelbrotPfi,(.L_x_40 - _Z10mandelbrotPfi)
        .other          _Z10mandelbrotPfi,@"STO_CUDA_ENTRY STV_DEFAULT"
_Z10mandelbrotPfi:
.text._Z10mandelbrotPfi:
[----:B------:R-:W0:Y:S01]  /*0000*/  LDC R1, c[0x0][0x37c] ;  /* 0x0000df00ff017b82 */ /* 0x000e220000000800 */
[----:B------:R-:W1:Y:S01]  /*0010*/  LDCU UR7, c[0x0][0x2fc] ;  /* 0x00005f80ff0777ac */ /* 0x000e620008000800 */
[----:B------:R-:W2:Y:S01]  /*0020*/  S2R R11, SR_CTAID.X ;  /* 0x00000000000b7919 */ /* 0x000ea20000002500 */
[----:B------:R-:W-:-:S05]  /*0030*/  IMAD.MOV.U32 R4, RZ, RZ, 0x1 ;  /* 0x00000001ff047424 */ /* 0x000fca00078e00ff */
[----:B------:R-:W3:Y:S01]  /*0040*/  LDC R28, c[0x0][0x2f8] ;  /* 0x0000be00ff1c7b82 */ /* 0x000ee20000000800 */
[----:B------:R-:W4:Y:S01]  /*0050*/  LDCU UR6, c[0x0][0x360] ;  /* 0x00006c00ff0677ac */ /* 0x000f220008000800 */
[----:B------:R-:W2:Y:S01]  /*0060*/  S2R R0, SR_TID.X ;  /* 0x0000000000007919 */ /* 0x000ea20000002100 */
[----:B------:R-:W-:Y:S01]  /*0070*/  BSSY.RECONVERGENT B0, `(.L_x_0) ;  /* 0x0000026000007945 */ /* 0x000fe20003800200 */
[----:B0-----:R-:W-:Y:S01]  /*0080*/  VIADD R1, R1, 0xfffff9a0 ;  /* 0xfffff9a001017836 */ /* 0x001fe20000000000 */
[----:B------:R-:W0:Y:S01]  /*0090*/  LDCU UR5, c[0x0][0x364] ;  /* 0x00006c80ff0577ac */ /* 0x000e220008000800 */
[----:B------:R-:W0:Y:S01]  /*00a0*/  S2R R13, SR_TID.Y ;  /* 0x00000000000d7919 */ /* 0x000e220000002200 */
[----:B------:R-:W4:Y:S02]  /*00b0*/  LDCU UR4, c[0x0][0x370] ;  /* 0x00006e00ff0477ac */ /* 0x000f240008000800 */
[----:B----4-:R-:W-:Y:S02]  /*00c0*/  UIMAD UR4, UR6, UR4, URZ ;  /* 0x00000004060472a4 */ /* 0x010fe4000f8e02ff */
[----:B--2---:R-:W-:Y:S01]  /*00d0*/  IMAD R11, R11, UR6, R0 ;  /* 0x000000060b0b7c24 */ /* 0x004fe2000f8e0200 */
[----:B------:R-:W2:Y:S06]  /*00e0*/  LDCU UR6, c[0x0][0x374] ;  /* 0x00006e80ff0677ac */ /* 0x000eac0008000800 */
[----:B------:R-:W4:Y:S01]  /*00f0*/  I2F.F64 R2, UR4 ;  /* 0x0000000400027d12 */ /* 0x000f220008201c00 */
[----:B------:R-:W0:Y:S07]  /*0100*/  S2R R0, SR_CTAID.Y ;  /* 0x0000000000007919 */ /* 0x000e2e0000002600 */
[----:B----4-:R-:W4:Y:S02]  /*0110*/  MUFU.RCP64H R5, R3 ;  /* 0x0000000300057308 */ /* 0x010f240000001800 */
[----:B----4-:R-:W-:Y:S01]  /*0120*/  DFMA R6, -R2, R4, 1 ;  /* 0x3ff000000206742b */ /* 0x010fe20000000104 */
[----:B0-----:R-:W-:Y:S01]  /*0130*/  IMAD R0, R0, UR5, R13 ;  /* 0x0000000500007c24 */ /* 0x001fe2000f8e020d */
[----:B--2---:R-:W-:-:S03]  /*0140*/  UIMAD UR5, UR5, UR6, URZ ;  /* 0x00000006050572a4 */ /* 0x004fc6000f8e02ff */
[C---:B------:R-:W-:Y:S01]  /*0150*/  IMAD R29, R0.reuse, UR4, R11 ;  /* 0x00000004001d7c24 */ /* 0x040fe2000f8e020b */
[----:B------:R-:W-:Y:S02]  /*0160*/  ISETP.NE.AND P0, PT, R0, 0xc8, PT ;  /* 0x000000c80000780c */ /* 0x000fe40003f05270 */
[----:B------:R-:W-:Y:S01]  /*0170*/  DFMA R6, R6, R6, R6 ;  /* 0x000000060606722b */ /* 0x000fe20000000006 */
[----:B------:R-:W-:Y:S01]  /*0180*/  IMAD R29, R29, 0xc8, RZ ;  /* 0x000000c81d1d7824 */ /* 0x000fe200078e02ff */
[----:B------:R-:W-:-:S04]  /*0190*/  ISETP.EQ.AND P0, PT, R11, 0x12c, !P0 ;  /* 0x0000012c0b00780c */ /* 0x000fc80004702270 */
[----:B------:R-:W-:Y:S02]  /*01a0*/  P2R R30, PR, RZ, 0x1 ;  /* 0x00000001ff1e7803 */ /* 0x000fe40000000000 */
[----:B------:R-:W-:Y:S01]  /*01b0*/  DFMA R6, R4, R6, R4 ;  /* 0x000000060406722b */ /* 0x000fe20000000004 */
[----:B------:R-:W0:Y:S07]  /*01c0*/  I2F.F64 R4, R11 ;  /* 0x0000000b00047312 */ /* 0x000e2e0000201c00 */
[----:B------:R-:W-:-:S08]  /*01d0*/  DFMA R8, -R2, R6, 1 ;  /* 0x3ff000000208742b */ /* 0x000fd00000000106 */
[----:B------:R-:W-:Y:S01]  /*01e0*/  DFMA R8, R6, R8, R6 ;  /* 0x000000080608722b */ /* 0x000fe20000000006 */
[----:B0-----:R-:W-:-:S07]  /*01f0*/  FSETP.GEU.AND P2, PT, |R5|, 6.5827683646048100446e-37, PT ;  /* 0x036000000500780b */ /* 0x001fce0003f4e200 */
[----:B------:R-:W-:-:S08]  /*0200*/  DMUL R18, R4, R8 ;  /* 0x0000000804127228 */ /* 0x000fd00000000000 */
[----:B------:R-:W-:-:S08]  /*0210*/  DFMA R6, -R2, R18, R4 ;  /* 0x000000120206722b */ /* 0x000fd00000000104 */
[----:B------:R-:W-:-:S10]  /*0220*/  DFMA R18, R8, R6, R18 ;  /* 0x000000060812722b */ /* 0x000fd40000000012 */
[----:B------:R-:W-:-:S05]  /*0230*/  FFMA R6, RZ, R3, R19 ;  /* 0x00000003ff067223 */ /* 0x000fca0000000013 */
[----:B------:R-:W-:-:S13]  /*0240*/  FSETP.GT.AND P1, PT, |R6|, 1.469367938527859385e-39, PT ;  /* 0x001000000600780b */ /* 0x000fda0003f24200 */
[----:B-1-3--:R-:W-:Y:S05]  /*0250*/  @P1 BRA P2, `(.L_x_1) ;  /* 0x00000000001c1947 */ /* 0x00afea0001000000 */
[----:B------:R-:W-:Y:S01]  /*0260*/  IMAD.MOV.U32 R8, RZ, RZ, R4 ;  /* 0x000000ffff087224 */ /* 0x000fe200078e0004 */
[----:B------:R-:W-:Y:S01]  /*0270*/  MOV R10, 0x2b0 ;  /* 0x000002b0000a7802 */ /* 0x000fe20000000f00 */
[----:B------:R-:W-:Y:S02]  /*0280*/  IMAD.MOV.U32 R9, RZ, RZ, R5 ;  /* 0x000000ffff097224 */ /* 0x000fe400078e0005 */
[----:B------:R-:W-:-:S07]  /*0290*/  IMAD.MOV.U32 R7, RZ, RZ, R3 ;  /* 0x000000ffff077224 */ /* 0x000fce00078e0003 */
[----:B------:R-:W-:Y:S05]  /*02a0*/  CALL.REL.NOINC `($__internal_0_$__cuda_sm20_div_rn_f64_full) ;  /* 0x0000001400347944 */ /* 0x000fea0003c00000 */
[----:B------:R-:W-:Y:S01]  /*02b0*/  MOV R18, R16 ;  /* 0x0000001000127202 */ /* 0x000fe20000000f00 */
[----:B------:R-:W-:-:S07]  /*02c0*/  IMAD.MOV.U32 R19, RZ, RZ, R17 ;  /* 0x000000ffff137224 */ /* 0x000fce00078e0011 */
.L_x_1:
[----:B------:R-:W-:Y:S05]  /*02d0*/  BSYNC.RECONVERGENT B0 ;  /* 0x0000000000007941 */ /* 0x000fea0003800200 */
.L_x_0:
[----:B------:R-:W0:Y:S01]  /*02e0*/  I2F.F64.U32 R2, UR5 ;  /* 0x0000000500027d12 */ /* 0x000e220008201800 */
[----:B------:R-:W-:Y:S01]  /*02f0*/  IMAD.MOV.U32 R4, RZ, RZ, 0x1 ;  /* 0x00000001ff047424 */ /* 0x000fe200078e00ff */
[----:B------:R-:W1:Y:S01]  /*0300*/  LDCU.64 UR36, c[0x0][0x358] ;  /* 0x00006b00ff2477ac */ /* 0x000e620008000a00 */
[----:B------:R-:W-:Y:S05]  /*0310*/  BSSY.RECONVERGENT B0, `(.L_x_2) ;  /* 0x0000017000007945 */ /* 0x000fea0003800200 */
[----:B0-----:R-:W0:Y:S02]  /*0320*/  MUFU.RCP64H R5, R3 ;  /* 0x0000000300057308 */ /* 0x001e240000001800 */
[----:B0-----:R-:W-:-:S08]  /*0330*/  DFMA R6, -R2, R4, 1 ;  /* 0x3ff000000206742b */ /* 0x001fd00000000104 */
[----:B------:R-:W-:-:S08]  /*0340*/  DFMA R6, R6, R6, R6 ;  /* 0x000000060606722b */ /* 0x000fd00000000006 */
[----:B------:R-:W-:Y:S01]  /*0350*/  DFMA R6, R4, R6, R4 ;  /* 0x000000060406722b */ /* 0x000fe20000000004 */
[----:B------:R-:W0:Y:S07]  /*0360*/  I2F.F64.U32 R4, R0 ;  /* 0x0000000000047312 */ /* 0x000e2e0000201800 */
[----:B------:R-:W-:-:S08]  /*0370*/  DFMA R8, -R2, R6, 1 ;  /* 0x3ff000000208742b */ /* 0x000fd00000000106 */
[----:B------:R-:W-:Y:S01]  /*0380*/  DFMA R8, R6, R8, R6 ;  /* 0x000000080608722b */ /* 0x000fe20000000006 */
[----:B0-----:R-:W-:-:S07]  /*0390*/  FSETP.GEU.AND P1, PT, |R5|, 6.5827683646048100446e-37, PT ;  /* 0x036000000500780b */ /* 0x001fce0003f2e200 */
[----:B------:R-:W-:-:S08]  /*03a0*/  DMUL R16, R4, R8 ;  /* 0x0000000804107228 */ /* 0x000fd00000000000 */
[----:B------:R-:W-:-:S08]  /*03b0*/  DFMA R6, -R2, R16, R4 ;  /* 0x000000100206722b */ /* 0x000fd00000000104 */
[----:B------:R-:W-:Y:S01]  /*03c0*/  DFMA R16, R8, R6, R16 ;  /* 0x000000060810722b */ /* 0x000fe20000000010 */
[----:B------:R-:W-:Y:S02]  /*03d0*/  IMAD.MOV.U32 R6, RZ, RZ, 0x0 ;  /* 0x00000000ff067424 */ /* 0x000fe400078e00ff */
[----:B------:R-:W-:-:S07]  /*03e0*/  IMAD.MOV.U32 R7, RZ, RZ, 0x40080000 ;  /* 0x40080000ff077424 */ /* 0x000fce00078e00ff */
[----:B------:R-:W-:Y:S01]  /*03f0*/  FFMA R8, RZ, R3, R17 ;  /* 0x00000003ff087223 */ /* 0x000fe20000000011 */
[----:B------:R-:W-:-:S04]  /*0400*/  DFMA R18, R18, R6, -2 ;  /* 0xc00000001212742b */ /* 0x000fc80000000006 */
[----:B------:R-:W-:-:S13]  /*0410*/  FSETP.GT.AND P0, PT, |R8|, 1.469367938527859385e-39, PT ;  /* 0x001000000800780b */ /* 0x000fda0003f04200 */
[----:B-1----:R-:W-:Y:S05]  /*0420*/  @P0 BRA P1, `(.L_x_3) ;  /* 0x0000000000140947 */ /* 0x002fea0000800000 */
[----:B------:R-:W-:Y:S01]  /*0430*/  IMAD.MOV.U32 R8, RZ, RZ, R4 ;  /* 0x000000ffff087224 */ /* 0x000fe200078e0004 */
[----:B------:R-:W-:Y:S01]  /*0440*/  MOV R9, R5 ;  /* 0x0000000500097202 */ /* 0x000fe20000000f00 */
[----:B------:R-:W-:Y:S01]  /*0450*/  IMAD.MOV.U32 R7, RZ, RZ, R3 ;  /* 0x000000ffff077224 */ /* 0x000fe200078e0003 */
[----:B------:R-:W-:-:S07]  /*0460*/  MOV R10, 0x480 ;  /* 0x00000480000a7802 */ /* 0x000fce0000000f00 */
[----:B------:R-:W-:Y:S05]  /*0470*/  CALL.REL.NOINC `($__internal_0_$__cuda_sm20_div_rn_f64_full) ;  /* 0x0000001000c07944 */ /* 0x000fea0003c00000 */
.L_x_3:
[----:B------:R-:W-:Y:S05]  /*0480*/  BSYNC.RECONVERGENT B0 ;  /* 0x0000000000007941 */ /* 0x000fea0003800200 */
.L_x_2:
[----:B------:R-:W0:Y:S01]  /*0490*/  LDC R0, c[0x0][0x388] ;  /* 0x0000e200ff007b82 */ /* 0x000e220000000800 */
[----:B------:R-:W-:Y:S02]  /*04a0*/  IMAD.MOV.U32 R2, RZ, RZ, 0x0 ;  /* 0x00000000ff027424 */ /* 0x000fe400078e00ff */
[----:B------:R-:W-:-:S05]  /*04b0*/  IMAD.MOV.U32 R3, RZ, RZ, 0x40080000 ;  /* 0x40080000ff037424 */ /* 0x000fca00078e00ff */
[----:B------:R-:W1:Y:S01]  /*04c0*/  LDC.64 R4, c[0x0][0x380] ;  /* 0x0000e000ff047b82 */ /* 0x000e620000000a00 */
[----:B------:R-:W-:Y:S01]  /*04d0*/  DFMA R16, R16, R2, -1.5 ;  /* 0xbff800001010742b */ /* 0x000fe20000000002 */
[----:B0-----:R-:W-:Y:S01]  /*04e0*/  ISETP.GE.AND P0, PT, R0, 0x1, PT ;  /* 0x000000010000780c */ /* 0x001fe20003f06270 */
[----:B-1----:R0:W-:-:S12]  /*04f0*/  STG.E desc[UR36][R4.64], RZ ;  /* 0x000000ff04007986 */ /* 0x0021d8000c101924 */
[----:B------:R-:W-:Y:S05]  /*0500*/  @!P0 EXIT ;  /* 0x000000000000894d */ /* 0x000fea0003800000 */
[----:B------:R-:W-:Y:S02]  /*0510*/  DADD R22, RZ, R18 ;  /* 0x00000000ff167229 */ /* 0x000fe40000000012 */
[----:B------:R-:W-:-:S08]  /*0520*/  DFMA R34, RZ, 2, R16 ;  /* 0x40000000ff22782b */ /* 0x000fd00000000010 */
[----:B------:R-:W-:Y:S01]  /*0530*/  DSETP.MAX.AND P0, P1, R22, R34, PT ;  /* 0x000000221600722a */ /* 0x000fe2000390f000 */
[----:B------:R-:W-:Y:S02]  /*0540*/  IMAD.MOV.U32 R0, RZ, RZ, R23 ;  /* 0x000000ffff007224 */ /* 0x000fe400078e0017 */
[----:B0-----:R-:W-:Y:S02]  /*0550*/  IMAD.MOV.U32 R5, RZ, RZ, R35 ;  /* 0x000000ffff057224 */ /* 0x001fe400078e0023 */
[----:B------:R-:W-:-:S03]  /*0560*/  IMAD.MOV.U32 R3, RZ, RZ, R34 ;  /* 0x000000ffff037224 */ /* 0x000fc600078e0022 */
[----:B------:R-:W-:Y:S02]  /*0570*/  FSEL R7, R0, R5, P0 ;  /* 0x0000000500077208 */ /* 0x000fe40000000000 */
[----:B------:R-:W-:-:S04]  /*0580*/  MOV R0, R22 ;  /* 0x0000001600007202 */ /* 0x000fc80000000f00 */
[----:B------:R-:W-:Y:S02]  /*0590*/  @P1 LOP3.LUT R7, R5, 0x80000, RZ, 0xfc, !PT ;  /* 0x0008000005071812 */ /* 0x000fe400078efcff */
[----:B------:R-:W-:Y:S02]  /*05a0*/  SEL R2, R0, R3, P0 ;  /* 0x0000000300027207 */ /* 0x000fe40000000000 */
[----:B------:R-:W-:Y:S01]  /*05b0*/  IADD3 R28, P1, P2, R1, 0x638, R28 ;  /* 0x00000638011c7810 */ /* 0x000fe20007a3e01c */
[----:B------:R-:W-:-:S06]  /*05c0*/  IMAD.MOV.U32 R3, RZ, RZ, R7 ;  /* 0x000000ffff037224 */ /* 0x000fcc00078e0007 */
[----:B------:R-:W-:Y:S01]  /*05d0*/  DSETP.GT.AND P0, PT, R2, 10, PT ;  /* 0x402400000200742a */ /* 0x000fe20003f04000 */
[----:B------:R-:W-:-:S13]  /*05e0*/  IADD3.X R2, PT, PT, RZ, UR7, RZ, P1, P2 ;  /* 0x00000007ff027c10 */ /* 0x000fda0008fe44ff */
[----:B------:R-:W-:Y:S05]  /*05f0*/  @P0 EXIT ;  /* 0x000000000000094d */ /* 0x000fea0003800000 */
[----:B------:R-:W-:Y:S01]  /*0600*/  CS2R R26, SRZ ;  /* 0x00000000001a7805 */ /* 0x000fe2000001ff00 */
[----:B------:R-:W-:-:S07]  /*0610*/  IMAD.MOV.U32 R25, RZ, RZ, RZ ;  /* 0x000000ffff197224 */ /* 0x000fce00078e00ff */
.L_x_14:
[----:B------:R-:W-:Y:S01]  /*0620*/  ISETP.NE.AND P0, PT, R30, RZ, PT ;  /* 0x000000ff1e00720c */ /* 0x000fe20003f05270 */
[----:B------:R-:W-:-:S12]  /*0630*/  BSSY.RECONVERGENT B6, `(.L_x_4) ;  /* 0x000000f000067945 */ /* 0x000fd80003800200 */
[----:B------:R-:W-:Y:S05]  /*0640*/  @!P0 BRA `(.L_x_5) ;  /* 0x0000000000348947 */ /* 0x000fea0003800000 */
[----:B------:R-:W0:Y:S01]  /*0650*/  LDCU UR4, c[0x0][0x2f8] ;  /* 0x00005f00ff0477ac */ /* 0x000e220008000800 */
[----:B------:R-:W-:Y:S01]  /*0660*/  MOV R8, 0x0 ;  /* 0x0000000000087802 */ /* 0x000fe20000000f00 */
[----:B------:R-:W-:Y:S02]  /*0670*/  IMAD.MOV.U32 R6, RZ, RZ, R28 ;  /* 0x000000ffff067224 */ /* 0x000fe400078e001c */
[----:B------:R-:W-:-:S03]  /*0680*/  IMAD.MOV.U32 R7, RZ, RZ, R2 ;  /* 0x000000ffff077224 */ /* 0x000fc600078e0002 */
[----:B------:R-:W1:Y:S01]  /*0690*/  LDC.64 R8, c[0x4][R8] ;  /* 0x0100000008087b82 */ /* 0x000e620000000a00 */
[----:B0-----:R-:W-:Y:S01]  /*06a0*/  VIADD R3, R28, -UR4 ;  /* 0x800000041c037c36 */ /* 0x001fe20008000000 */
[----:B------:R-:W0:Y:S04]  /*06b0*/  LDCU.64 UR4, c[0x4][0x8] ;  /* 0x01000100ff0477ac */ /* 0x000e280008000a00 */
[----:B------:R2:W-:Y:S04]  /*06c0*/  STL.64 [R3], R22 ;  /* 0x0000001603007387 */ /* 0x0005e80000100a00 */
[----:B------:R2:W-:Y:S01]  /*06d0*/  STL.64 [R3+0x8], R34 ;  /* 0x0000082203007387 */ /* 0x0005e20000100a00 */
[----:B0-----:R-:W-:Y:S01]  /*06e0*/  IMAD.U32 R4, RZ, RZ, UR4 ;  /* 0x00000004ff047e24 */ /* 0x001fe2000f8e00ff */
[----:B------:R-:W-:-:S07]  /*06f0*/  MOV R5, UR5 ;  /* 0x0000000500057c02 */ /* 0x000fce0008000f00 */
[----:B------:R-:W-:-:S07]  /*0700*/  LEPC R20, `(.L_x_5) ;  /* 0x000000001014794e */ /* 0x000fce0000000000 */
[----:B-12---:R-:W-:Y:S05]  /*0710*/  CALL.ABS.NOINC R8 ;  /* 0x0000000008007343 */ /* 0x006fea0003c00000 */
.L_x_5:
[----:B------:R-:W-:Y:S05]  /*0720*/  BSYNC.RECONVERGENT B6 ;  /* 0x0000000000067941 */ /* 0x000fea0003800200 */
.L_x_4:
[----:B------:R-:W0:Y:S01]  /*0730*/  LDCU UR4, c[0x0][0x388] ;  /* 0x00007100ff0477ac */ /* 0x000e220008000800 */
[----:B------:R-:W-:Y:S01]  /*0740*/  BSSY.RECONVERGENT B10, `(.L_x_6) ;  /* 0x00000310000a7945 */ /* 0x000fe20003800200 */
[----:B0-----:R-:W-:-:S06]  /*0750*/  USHF.R.U32.HI UR4, URZ, 0x1, UR4 ;  /* 0x00000001ff047899 */ /* 0x001fcc0008011604 */
[----:B------:R-:W-:-:S13]  /*0760*/  ISETP.GT.U32.AND P0, PT, R27, UR4, PT ;  /* 0x000000041b007c0c */ /* 0x000fda000bf04070 */
[----:B------:R-:W-:Y:S05]  /*0770*/  @!P0 BRA `(.L_x_7) ;  /* 0x0000000000b48947 */ /* 0x000fea0003800000 */
[----:B------:R-:W-:Y:S01]  /*0780*/  F2F.F32.F64 R4, R22 ;  /* 0x0000001600047310 */ /* 0x000fe20000301000 */
[----:B------:R-:W-:Y:S01]  /*0790*/  IMAD R0, R25, 0x4, R1 ;  /* 0x0000000419007824 */ /* 0x000fe200078e0201 */
[----:B------:R-:W-:Y:S01]  /*07a0*/  ISETP.GE.AND P0, PT, R26, 0x1, PT ;  /* 0x000000011a00780c */ /* 0x000fe20003f06270 */
[----:B------:R-:W-:Y:S05]  /*07b0*/  BSSY.RECONVERGENT B9, `(.L_x_8) ;  /* 0x0000023000097945 */ /* 0x000fea0003800200 */
[----:B------:R-:W0:Y:S02]  /*07c0*/  F2F.F32.F64 R5, R34 ;  /* 0x0000002200057310 */ /* 0x000e240000301000 */
[----:B0-----:R0:W-:Y:S05]  /*07d0*/  STL.64 [R0], R4 ;  /* 0x0000000400007387 */ /* 0x0011ea0000100a00 */
[----:B------:R-:W-:Y:S05]  /*07e0*/  @!P0 BRA `(.L_x_9) ;  /* 0x00000000007c8947 */ /* 0x000fea0003800000 */
[----:B------:R-:W-:Y:S02]  /*07f0*/  IMAD.MOV.U32 R3, RZ, RZ, -0x1 ;  /* 0xffffffffff037424 */ /* 0x000fe400078e00ff */
[----:B------:R-:W-:Y:S02]  /*0800*/  HFMA2 R32, -RZ, RZ, 0, 0 ;  /* 0x00000000ff207431 */ /* 0x000fe400000001ff */
[----:B------:R-:W-:Y:S02]  /*0810*/  IMAD.MOV.U32 R33, RZ, RZ, 0x1 ;  /* 0x00000001ff217424 */ /* 0x000fe400078e00ff */
[----:B------:R-:W-:Y:S01]  /*0820*/  IMAD.MOV.U32 R31, RZ, RZ, 0x1 ;  /* 0x00000001ff1f7424 */ /* 0x000fe200078e00ff */
[----:B------:R-:W-:-:S05]  /*0830*/  VIADDMNMX.U32 R3, R26, R3, 0xc5, PT ;  /* 0x000000c51a037446 */ /* 0x000fca0003800003 */
[----:B------:R-:W-:-:S07]  /*0840*/  VIADD R3, R3, 0x1 ;  /* 0x0000000103037836 */ /* 0x000fce0000000000 */
.L_x_13:
[----:B0-----:R-:W-:-:S04]  /*0850*/  IMAD R0, R32, -0x2, R25 ;  /* 0xfffffffe20007824 */ /* 0x001fc800078e0219 */
[----:B------:R-:W-:-:S04]  /*0860*/  VIADD R0, R0, 0x18c ;  /* 0x0000018c00007836 */ /* 0x000fc80000000000 */
[----:B------:R-:W-:-:S05]  /*0870*/  IMAD.HI R4, R0, 0x5254e78f, RZ ;  /* 0x5254e78f00047827 */ /* 0x000fca00078e02ff */
[----:B------:R-:W-:-:S04]  /*0880*/  SHF.R.U32.HI R5, RZ, 0x1f, R4 ;  /* 0x0000001fff057819 */ /* 0x000fc80000011604 */
[----:B------:R-:W-:-:S05]  /*0890*/  LEA.HI.SX32 R5, R4, R5, 0x19 ;  /* 0x0000000504057211 */ /* 0x000fca00078fcaff */
[----:B------:R-:W-:-:S04]  /*08a0*/  IMAD R24, R5, -0x18e, R0 ;  /* 0xfffffe7205187824 */ /* 0x000fc800078e0200 */
[----:B------:R-:W-:-:S06]  /*08b0*/  IMAD R6, R24, 0x4, R1 ;  /* 0x0000000418067824 */ /* 0x000fcc00078e0201 */
[----:B------:R-:W2:Y:S01]  /*08c0*/  LDL.64 R6, [R6] ;  /* 0x0000000006067983 */ /* 0x000ea20000100a00 */
[----:B------:R-:W-:Y:S01]  /*08d0*/  IMAD.MOV.U32 R4, RZ, RZ, -0x5f4a1273 ;  /* 0xa0b5ed8dff047424 */ /* 0x000fe200078e00ff */
[----:B------:R-:W-:Y:S01]  /*08e0*/  MOV R5, 0x3eb0c6f7 ;  /* 0x3eb0c6f700057802 */ /* 0x000fe20000000f00 */
[----:B------:R-:W-:Y:S01]  /*08f0*/  BSSY.RECONVERGENT B8, `(.L_x_10) ;  /* 0x0000009000087945 */ /* 0x000fe20003800200 */
[----:B--2---:R-:W0:Y:S02]  /*0900*/  F2F.F64.F32 R8, R6 ;  /* 0x0000000600087310 */ /* 0x004e240000201800 */
[----:B0-----:R-:W-:-:S08]  /*0910*/  DADD R8, R8, -R22 ;  /* 0x0000000008087229 */ /* 0x001fd00000000816 */
[----:B------:R-:W-:-:S14]  /*0920*/  DSETP.GEU.AND P0, PT, |R8|, R4, PT ;  /* 0x000000040800722a */ /* 0x000fdc0003f0e200 */
[----:B------:R-:W-:Y:S05]  /*0930*/  @P0 BRA `(.L_x_11) ;  /* 0x0000000000100947 */ /* 0x000fea0003800000 */
[----:B------:R-:W0:Y:S02]  /*0940*/  F2F.F64.F32 R6, R7 ;  /* 0x0000000700067310 */ /* 0x000e240000201800 */
[----:B0-----:R-:W-:-:S08]  /*0950*/  DADD R8, R6, -R34 ;  /* 0x0000000006087229 */ /* 0x001fd00000000822 */
[----:B------:R-:W-:-:S14]  /*0960*/  DSETP.GEU.AND P0, PT, |R8|, R4, PT ;  /* 0x000000040800722a */ /* 0x000fdc0003f0e200 */
[----:B------:R-:W-:Y:S05]  /*0970*/  @!P0 BRA `(.L_x_12) ;  /* 0x00000000008c8947 */ /* 0x000fea0003800000 */
.L_x_11:
[----:B------:R-:W-:Y:S05]  /*0980*/  BSYNC.RECONVERGENT B8 ;  /* 0x0000000000087941 */ /* 0x000fea0003800200 */
.L_x_10:
[----:B------:R-:W-:Y:S02]  /*0990*/  VIADD R32, R32, 0x1 ;  /* 0x0000000120207836 */ /* 0x000fe40000000000 */
[----:B------:R-:W-:Y:S02]  /*09a0*/  VIADD R33, R33, 0x1 ;  /* 0x0000000121217836 */ /* 0x000fe40000000000 */
[----:B------:R-:W-:Y:S01]  /*09b0*/  VIADD R31, R31, 0x1 ;  /* 0x000000011f1f7836 */ /* 0x000fe20000000000 */
[----:B------:R-:W-:-:S13]  /*09c0*/  ISETP.NE.AND P0, PT, R32, R3, PT ;  /* 0x000000032000720c */ /* 0x000fda0003f05270 */
[----:B------:R-:W-:Y:S05]  /*09d0*/  @P0 BRA `(.L_x_13) ;  /* 0xfffffffc009c0947 */ /* 0x000fea000383ffff */
.L_x_9:
[----:B------:R-:W-:Y:S05]  /*09e0*/  BSYNC.RECONVERGENT B9 ;  /* 0x0000000000097941 */ /* 0x000fea0003800200 */
.L_x_8:
[----:B------:R-:W-:Y:S02]  /*09f0*/  VIADD R25, R25, 0x2 ;  /* 0x0000000219197836 */ /* 0x000fe40000000000 */
[----:B------:R-:W-:Y:S02]  /*0a00*/  VIADD R26, R26, 0x1 ;  /* 0x000000011a1a7836 */ /* 0x000fe40000000000 */
[----:B0-----:R-:W-:-:S05]  /*0a10*/  IMAD.HI R0, R25, 0x5254e78f, RZ ;  /* 0x5254e78f19007827 */ /* 0x001fca00078e02ff */
[----:B------:R-:W-:-:S04]  /*0a20*/  SHF.R.U32.HI R3, RZ, 0x1f, R0 ;  /* 0x0000001fff037819 */ /* 0x000fc80000011600 */
[----:B------:R-:W-:-:S05]  /*0a30*/  LEA.HI.SX32 R0, R0, R3, 0x19 ;  /* 0x0000000300007211 */ /* 0x000fca00078fcaff */
[----:B------:R-:W-:-:S07]  /*0a40*/  IMAD R25, R0, -0x18e, R25 ;  /* 0xfffffe7200197824 */ /* 0x000fce00078e0219 */
.L_x_7:
[----:B------:R-:W-:Y:S05]  /*0a50*/  BSYNC.RECONVERGENT B10 ;  /* 0x00000000000a7941 */ /* 0x000fea0003800200 */
.L_x_6:
[----:B------:R-:W0:Y:S01]  /*0a60*/  LDCU UR4, c[0x0][0x388] ;  /* 0x00007100ff0477ac */ /* 0x000e220008000800 */
[----:B------:R-:W-:-:S04]  /*0a70*/  IADD3 R27, PT, PT, R27, 0x1, RZ ;  /* 0x000000011b1b7810 */ /* 0x000fc80007ffe0ff */
[----:B0-----:R-:W-:-:S13]  /*0a80*/  ISETP.NE.AND P0, PT, R27, UR4, PT ;  /* 0x000000041b007c0c */ /* 0x001fda000bf05270 */
[----:B------:R-:W-:Y:S05]  /*0a90*/  @!P0 EXIT ;  /* 0x000000000000894d */ /* 0x000fea0003800000 */
[-C--:B------:R-:W-:Y:S02]  /*0aa0*/  DMUL R4, R34, R34.reuse ;  /* 0x0000002222047228 */ /* 0x080fe40000000000 */
[----:B------:R-:W-:-:S06]  /*0ab0*/  DMUL R34, R22, R34 ;  /* 0x0000002216227228 */ /* 0x000fcc0000000000 */
[----:B------:R-:W-:Y:S02]  /*0ac0*/  DFMA R22, R22, R22, -R4 ;  /* 0x000000161616722b */ /* 0x000fe40000000804 */
[----:B------:R-:W-:-:S06]  /*0ad0*/  DFMA R34, R34, 2, R16 ;  /* 0x400000002222782b */ /* 0x000fcc0000000010 */
[----:B------:R-:W-:-:S04]  /*0ae0*/  DADD R22, R18, R22 ;  /* 0x0000000012167229 */ /* 0x000fc80000000016 */
[----:B------:R-:W-:Y:S02]  /*0af0*/  IMAD.MOV.U32 R5, RZ, RZ, R35 ;  /* 0x000000ffff057224 */ /* 0x000fe400078e0023 */
[----:B------:R-:W-:Y:S02]  /*0b00*/  IMAD.MOV.U32 R3, RZ, RZ, R34 ;  /* 0x000000ffff037224 */ /* 0x000fe400078e0022 */
[----:B------:R-:W-:Y:S02]  /*0b10*/  DSETP.MAX.AND P0, P1, R22, R34, PT ;  /* 0x000000221600722a */ /* 0x000fe4000390f000 */
[----:B------:R-:W-:-:S05]  /*0b20*/  IMAD.MOV.U32 R0, RZ, RZ, R23 ;  /* 0x000000ffff007224 */ /* 0x000fca00078e0017 */
[----:B------:R-:W-:Y:S01]  /*0b30*/  FSEL R7, R0, R5, P0 ;  /* 0x0000000500077208 */ /* 0x000fe20000000000 */
[----:B------:R-:W-:-:S05]  /*0b40*/  IMAD.MOV.U32 R0, RZ, RZ, R22 ;  /* 0x000000ffff007224 */ /* 0x000fca00078e0016 */
[----:B------:R-:W-:Y:S02]  /*0b50*/  SEL R4, R0, R3, P0 ;  /* 0x0000000300047207 */ /* 0x000fe40000000000 */
[----:B------:R-:W-:-:S05]  /*0b60*/  @P1 LOP3.LUT R7, R5, 0x80000, RZ, 0xfc, !PT ;  /* 0x0008000005071812 */ /* 0x000fca00078efcff */
[----:B------:R-:W-:-:S06]  /*0b70*/  IMAD.MOV.U32 R5, RZ, RZ, R7 ;  /* 0x000000ffff057224 */ /* 0x000fcc00078e0007 */
[----:B------:R-:W-:-:S14]  /*0b80*/  DSETP.GT.AND P0, PT, R4, 10, PT ;  /* 0x402400000400742a */ /* 0x000fdc0003f04000 */
[----:B------:R-:W-:Y:S05]  /*0b90*/  @!P0 BRA `(.L_x_14) ;  /* 0xfffffff800a08947 */ /* 0x000fea000383ffff */
[----:B------:R-:W-:Y:S05]  /*0ba0*/  EXIT ;  /* 0x000000000000794d */ /* 0x000fea0003800000 */
.L_x_12:
[----:B------:R-:W0:Y:S01]  /*0bb0*/  LDC.64 R4, c[0x0][0x380] ;  /* 0x0000e000ff047b82 */ /* 0x000e220000000a00 */
[----:B------:R-:W-:Y:S01]  /*0bc0*/  IADD3 R26, PT, PT, R32, 0x1, RZ ;  /* 0x00000001201a7810 */ /* 0x000fe20007ffe0ff */
[----:B------:R-:W1:Y:S01]  /*0bd0*/  LDCU UR4, c[0x0][0x2f8] ;  /* 0x00005f00ff0477ac */ /* 0x000e620008000800 */
[----:B------:R-:W-:Y:S01]  /*0be0*/  ISETP.NE.AND P0, PT, R30, RZ, PT ;  /* 0x000000ff1e00720c */ /* 0x000fe20003f05270 */
[----:B------:R-:W-:Y:S01]  /*0bf0*/  BSSY.RECONVERGENT B6, `(.L_x_15) ;  /* 0x0000016000067945 */ /* 0x000fe20003800200 */
[----:B------:R-:W-:Y:S01]  /*0c00*/  I2FP.F32.U32 R3, R26 ;  /* 0x0000001a00037245 */ /* 0x000fe20000201000 */
[----:B-1----:R-:W-:Y:S02]  /*0c10*/  VIADD R23, R28, -UR4 ;  /* 0x800000041c177c36 */ /* 0x002fe40008000000 */
[----:B0-----:R-:W-:-:S05]  /*0c20*/  IMAD.WIDE R4, R29, 0x4, R4 ;  /* 0x000000041d047825 */ /* 0x001fca00078e0204 */
[----:B------:R0:W-:Y:S03]  /*0c30*/  STG.E desc[UR36][R4.64], R3 ;  /* 0x0000000304007986 */ /* 0x0001e6000c101924 */
[----:B------:R-:W-:Y:S05]  /*0c40*/  @!P0 BRA `(.L_x_16) ;  /* 0x0000000000408947 */ /* 0x000fea0003800000 */
[----:B------:R-:W-:Y:S01]  /*0c50*/  MOV R8, 0x0 ;  /* 0x0000000000087802 */ /* 0x000fe20000000f00 */
[----:B------:R-:W-:Y:S01]  /*0c60*/  IMAD.MOV.U32 R10, RZ, RZ, 0x12c ;  /* 0x0000012cff0a7424 */ /* 0x000fe200078e00ff */
[----:B------:R1:W-:Y:S01]  /*0c70*/  STL.64 [R23+0x8], R18 ;  /* 0x0000081217007387 */ /* 0x0003e20000100a00 */
[----:B------:R-:W-:Y:S01]  /*0c80*/  IMAD.MOV.U32 R11, RZ, RZ, 0xc8 ;  /* 0x000000c8ff0b7424 */ /* 0x000fe200078e00ff */
[----:B------:R-:W0:Y:S01]  /*0c90*/  LDCU.64 UR4, c[0x4][0x10] ;  /* 0x01000200ff0477ac */ /* 0x000e220008000a00 */
[----:B------:R-:W-:Y:S01]  /*0ca0*/  MOV R6, R28 ;  /* 0x0000001c00067202 */ /* 0x000fe20000000f00 */
[----:B------:R1:W-:Y:S01]  /*0cb0*/  STL.64 [R23+0x10], R16 ;  /* 0x0000101017007387 */ /* 0x0003e20000100a00 */
[----:B------:R-:W2:Y:S01]  /*0cc0*/  LDC.64 R8, c[0x4][R8] ;  /* 0x0100000008087b82 */ /* 0x000ea20000000a00 */
[----:B------:R-:W-:Y:S02]  /*0cd0*/  IMAD.MOV.U32 R7, RZ, RZ, R2 ;  /* 0x000000ffff077224 */ /* 0x000fe400078e0002 */
[----:B------:R1:W-:Y:S04]  /*0ce0*/  STL.64 [R23+0x18], R26 ;  /* 0x0000181a17007387 */ /* 0x0003e80000100a00 */
[----:B------:R1:W-:Y:S04]  /*0cf0*/  STL.64 [R23+0x20], R24 ;  /* 0x0000201817007387 */ /* 0x0003e80000100a00 */
[----:B------:R1:W-:Y:S01]  /*0d00*/  STL.64 [R23], R10 ;  /* 0x0000000a17007387 */ /* 0x0003e20000100a00 */
[----:B0-----:R-:W-:-:S02]  /*0d10*/  IMAD.U32 R4, RZ, RZ, UR4 ;  /* 0x00000004ff047e24 */ /* 0x001fc4000f8e00ff */
[----:B------:R-:W-:-:S07]  /*0d20*/  IMAD.U32 R5, RZ, RZ, UR5 ;  /* 0x00000005ff057e24 */ /* 0x000fce000f8e00ff */
[----:B------:R-:W-:-:S07]  /*0d30*/  LEPC R20, `(.L_x_16) ;  /* 0x000000001014794e */ /* 0x000fce0000000000 */
[----:B-12---:R-:W-:Y:S05]  /*0d40*/  CALL.ABS.NOINC R8 ;  /* 0x0000000008007343 */ /* 0x006fea0003c00000 */
.L_x_16:
[----:B------:R-:W-:Y:S05]  /*0d50*/  BSYNC.RECONVERGENT B6 ;  /* 0x0000000000067941 */ /* 0x000fea0003800200 */
.L_x_15:
[----:B------:R-:W-:Y:S01]  /*0d60*/  ISETP.GE.U32.AND P0, PT, R32, 0x3, PT ;  /* 0x000000032000780c */ /* 0x000fe20003f06070 */
[----:B------:R-:W-:Y:S01]  /*0d70*/  BSSY.RECONVERGENT B7, `(.L_x_17) ;  /* 0x0000077000077945 */ /* 0x000fe20003800200 */
[----:B------:R-:W-:-:S11]  /*0d80*/  IMAD.MOV.U32 R18, RZ, RZ, RZ ;  /* 0x000000ffff127224 */ /* 0x000fd600078e00ff */
[----:B------:R-:W-:Y:S05]  /*0d90*/  @!P0 BRA `(.L_x_18) ;  /* 0x0000000400d08947 */ /* 0x000fea0003800000 */
[----:B------:R-:W-:Y:S01]  /*0da0*/  LOP3.LUT R24, R31, 0xfffffffc, RZ, 0xc0, !PT ;  /* 0xfffffffc1f187812 */ /* 0x000fe200078ec0ff */
[----:B------:R-:W-:Y:S01]  /*0db0*/  VIADD R27, R25, 0x18e ;  /* 0x0000018e191b7836 */ /* 0x000fe20000000000 */
[----:B------:R-:W-:Y:S01]  /*0dc0*/  LOP3.LUT R18, R26, 0x7ffffffc, RZ, 0xc0, !PT ;  /* 0x7ffffffc1a127812 */ /* 0x000fe200078ec0ff */
[----:B------:R-:W-:Y:S02]  /*0dd0*/  IMAD.MOV.U32 R26, RZ, RZ, R29 ;  /* 0x000000ffff1a7224 */ /* 0x000fe400078e001d */
[----:B------:R-:W-:-:S07]  /*0de0*/  IMAD.MOV R24, RZ, RZ, -R24 ;  /* 0x000000ffff187224 */ /* 0x000fce00078e0a18 */
.L_x_29:
[----:B------:R-:W-:Y:S01]  /*0df0*/  IMAD.HI R0, R27, 0x5254e78f, RZ ;  /* 0x5254e78f1b007827 */ /* 0x000fe200078e02ff */
[----:B------:R-:W-:-:S04]  /*0e00*/  ISETP.NE.AND P0, PT, R30, RZ, PT ;  /* 0x000000ff1e00720c */ /* 0x000fc80003f05270 */
[----:B0-----:R-:W-:-:S04]  /*0e10*/  SHF.R.U32.HI R3, RZ, 0x1f, R0 ;  /* 0x0000001fff037819 */ /* 0x001fc80000011600 */
[----:B------:R-:W-:-:S05]  /*0e20*/  LEA.HI.SX32 R0, R0, R3, 0x19 ;  /* 0x0000000300007211 */ /* 0x000fca00078fcaff */
[----:B------:R-:W-:-:S05]  /*0e30*/  IMAD R0, R0, -0x18e, R27 ;  /* 0xfffffe7200007824 */ /* 0x000fca00078e021b */
[----:B------:R-:W-:-:S06]  /*0e40*/  @!P0 LEA R35, R0, R1, 0x2 ;  /* 0x0000000100238211 */ /* 0x000fcc00078e10ff */
[----:B------:R-:W5:Y:S01]  /*0e50*/  @!P0 LDL R35, [R35] ;  /* 0x0000000023238983 */ /* 0x000f620000100800 */
[----:B------:R-:W-:Y:S01]  /*0e60*/  VIADD R24, R24, 0x4 ;  /* 0x0000000418187836 */ /* 0x000fe20000000000 */
[----:B------:R-:W-:Y:S01]  /*0e70*/  BSSY.RECONVERGENT B6, `(.L_x_19) ;  /* 0x0000012000067945 */ /* 0x000fe20003800200 */
[----:B------:R-:W-:-:S03]  /*0e80*/  VIADD R22, R27, 0xfffffffa ;  /* 0xfffffffa1b167836 */ /* 0x000fc60000000000 */
[----:B------:R-:W-:-:S04]  /*0e90*/  ISETP.NE.AND P1, PT, R24, RZ, PT ;  /* 0x000000ff1800720c */ /* 0x000fc80003f25270 */
[----:B------:R-:W-:Y:S01]  /*0ea0*/  P2R R31, PR, RZ, 0x2 ;  /* 0x00000002ff1f7803 */ /* 0x000fe20000000000 */
[----:B------:R-:W-:Y:S08]  /*0eb0*/  @!P0 BRA `(.L_x_20) ;  /* 0x0000000000348947 */ /* 0x000ff00003800000 */
[----:B-----5:R-:W-:Y:S01]  /*0ec0*/  IMAD R35, R0, 0x4, R1 ;  /* 0x0000000400237824 */ /* 0x020fe200078e0201 */
[----:B------:R-:W-:Y:S01]  /*0ed0*/  MOV R8, 0x0 ;  /* 0x0000000000087802 */ /* 0x000fe20000000f00 */
[----:B------:R-:W0:Y:S04]  /*0ee0*/  LDCU.64 UR4, c[0x4][0x18] ;  /* 0x01000300ff0477ac */ /* 0x000e280008000a00 */
[----:B------:R-:W2:Y:S01]  /*0ef0*/  LDL R35, [R35] ;  /* 0x0000000023237983 */ /* 0x000ea20000100800 */
[----:B------:R-:W1:Y:S01]  /*0f00*/  LDC.64 R8, c[0x4][R8] ;  /* 0x0100000008087b82 */ /* 0x000e620000000a00 */
[----:B------:R-:W-:Y:S02]  /*0f10*/  IMAD.MOV.U32 R6, RZ, RZ, R28 ;  /* 0x000000ffff067224 */ /* 0x000fe400078e001c */
[----:B------:R-:W-:-:S02]  /*0f20*/  IMAD.MOV.U32 R7, RZ, RZ, R2 ;  /* 0x000000ffff077224 */ /* 0x000fc400078e0002 */
[----:B0-----:R-:W-:Y:S01]  /*0f30*/  IMAD.U32 R4, RZ, RZ, UR4 ;  /* 0x00000004ff047e24 */ /* 0x001fe2000f8e00ff */
[----:B------:R-:W-:Y:S01]  /*0f40*/  MOV R5, UR5 ;  /* 0x0000000500057c02 */ /* 0x000fe20008000f00 */
[----:B--2---:R-:W0:Y:S02]  /*0f50*/  F2F.F64.F32 R10, R35 ;  /* 0x00000023000a7310 */ /* 0x004e240000201800 */
[----:B01----:R0:W-:Y:S04]  /*0f60*/  STL.64 [R23], R10 ;  /* 0x0000000a17007387 */ /* 0x0031e80000100a00 */
[----:B------:R-:W-:-:S07]  /*0f70*/  LEPC R20, `(.L_x_20) ;  /* 0x000000001014794e */ /* 0x000fce0000000000 */
[----:B0-----:R-:W-:Y:S05]  /*0f80*/  CALL.ABS.NOINC R8 ;  /* 0x0000000008007343 */ /* 0x001fea0003c00000 */
.L_x_20:
[----:B------:R-:W-:Y:S05]  /*0f90*/  BSYNC.RECONVERGENT B6 ;  /* 0x0000000000067941 */ /* 0x000fea0003800200 */
.L_x_19:
[----:B------:R-:W-:Y:S01]  /*0fa0*/  VIADD R0, R27, 0xfffffffe ;  /* 0xfffffffe1b007836 */ /* 0x000fe20000000000 */
[----:B------:R-:W-:Y:S01]  /*0fb0*/  ISETP.NE.AND P6, PT, R30, RZ, PT ;  /* 0x000000ff1e00720c */ /* 0x000fe20003fc5270 */
[----:B------:R-:W0:Y:S02]  /*0fc0*/  LDC.64 R16, c[0x0][0x380] ;  /* 0x0000e000ff107b82 */ /* 0x000e240000000a00 */
[----:B------:R-:W-:-:S05]  /*0fd0*/  IMAD.HI R3, R0, 0x5254e78f, RZ ;  /* 0x5254e78f00037827 */ /* 0x000fca00078e02ff */
[----:B------:R-:W-:-:S04]  /*0fe0*/  SHF.R.U32.HI R4, RZ, 0x1f, R3 ;  /* 0x0000001fff047819 */ /* 0x000fc80000011603 */
[----:B------:R-:W-:-:S05]  /*0ff0*/  LEA.HI.SX32 R3, R3, R4, 0x19 ;  /* 0x0000000403037211 */ /* 0x000fca00078fcaff */
[----:B------:R-:W-:-:S04]  /*1000*/  IMAD R0, R3, -0x18e, R0 ;  /* 0xfffffe7203007824 */ /* 0x000fc800078e0200 */
[----:B------:R-:W-:-:S06]  /*1010*/  @!P6 IMAD R19, R0, 0x4, R1 ;  /* 0x000000040013e824 */ /* 0x000fcc00078e0201 */
[----:B------:R-:W5:Y:S01]  /*1020*/  @!P6 LDL R19, [R19] ;  /* 0x000000001313e983 */ /* 0x000f620000100800 */
[----:B------:R-:W-:Y:S01]  /*1030*/  IADD3 R3, PT, PT, R26, 0x1, RZ ;  /* 0x000000011a037810 */ /* 0x000fe20007ffe0ff */
[----:B------:R-:W-:Y:S04]  /*1040*/  BSSY.RECONVERGENT B6, `(.L_x_21) ;  /* 0x0000011000067945 */ /* 0x000fe80003800200 */
[----:B0-----:R-:W-:-:S05]  /*1050*/  IMAD.WIDE R16, R3, 0x4, R16 ;  /* 0x0000000403107825 */ /* 0x001fca00078e0210 */
[----:B-----5:R0:W-:Y:S01]  /*1060*/  STG.E desc[UR36][R16.64], R35 ;  /* 0x0000002310007986 */ /* 0x0201e2000c101924 */
[----:B------:R-:W-:Y:S05]  /*1070*/  @!P6 BRA `(.L_x_22) ;  /* 0x000000000034e947 */ /* 0x000fea0003800000 */
[----:B------:R-:W-:Y:S01]  /*1080*/  IMAD R19, R0, 0x4, R1 ;  /* 0x0000000400137824 */ /* 0x000fe200078e0201 */
[----:B------:R-:W-:Y:S01]  /*1090*/  MOV R8, 0x0 ;  /* 0x0000000000087802 */ /* 0x000fe20000000f00 */
[----:B------:R-:W1:Y:S04]  /*10a0*/  LDCU.64 UR4, c[0x4][0x18] ;  /* 0x01000300ff0477ac */ /* 0x000e680008000a00 */
[----:B------:R-:W2:Y:S01]  /*10b0*/  LDL R19, [R19] ;  /* 0x0000000013137983 */ /* 0x000ea20000100800 */
[----:B------:R-:W3:Y:S01]  /*10c0*/  LDC.64 R8, c[0x4][R8] ;  /* 0x0100000008087b82 */ /* 0x000ee20000000a00 */
[----:B------:R-:W-:Y:S01]  /*10d0*/  IMAD.MOV.U32 R6, RZ, RZ, R28 ;  /* 0x000000ffff067224 */ /* 0x000fe200078e001c */
[----:B------:R-:W-:Y:S01]  /*10e0*/  MOV R7, R2 ;  /* 0x0000000200077202 */ /* 0x000fe20000000f00 */
[----:B-1----:R-:W-:-:S02]  /*10f0*/  IMAD.U32 R4, RZ, RZ, UR4 ;  /* 0x00000004ff047e24 */ /* 0x002fc4000f8e00ff */
[----:B------:R-:W-:Y:S01]  /*1100*/  IMAD.U32 R5, RZ, RZ, UR5 ;  /* 0x00000005ff057e24 */ /* 0x000fe2000f8e00ff */
[----:B--2---:R-:W1:Y:S02]  /*1110*/  F2F.F64.F32 R10, R19 ;  /* 0x00000013000a7310 */ /* 0x004e640000201800 */
[----:B-1-3--:R1:W-:Y:S04]  /*1120*/  STL.64 [R23], R10 ;  /* 0x0000000a17007387 */ /* 0x00a3e80000100a00 */
[----:B------:R-:W-:-:S07]  /*1130*/  LEPC R20, `(.L_x_22) ;  /* 0x000000001014794e */ /* 0x000fce0000000000 */
[----:B01----:R-:W-:Y:S05]  /*1140*/  CALL.ABS.NOINC R8 ;  /* 0x0000000008007343 */ /* 0x003fea0003c00000 */
.L_x_22:
[----:B------:R-:W-:Y:S05]  /*1150*/  BSYNC.RECONVERGENT B6 ;  /* 0x0000000000067941 */ /* 0x000fea0003800200 */
.L_x_21:
[----:B------:R1:W-:Y:S01]  /*1160*/  STG.E desc[UR36][R16.64+0x4], R19 ;  /* 0x0000041310007986 */ /* 0x0003e2000c101924 */
[----:B------:R-:W-:Y:S01]  /*1170*/  VIADD R0, R27, 0xfffffffc ;  /* 0xfffffffc1b007836 */ /* 0x000fe20000000000 */
[----:B------:R-:W-:Y:S01]  /*1180*/  ISETP.NE.AND P6, PT, R30, RZ, PT ;  /* 0x000000ff1e00720c */ /* 0x000fe20003fc5270 */
[----:B------:R-:W-:Y:S02]  /*1190*/  BSSY.RECONVERGENT B6, `(.L_x_23) ;  /* 0x0000016000067945 */ /* 0x000fe40003800200 */
[----:B------:R-:W-:-:S05]  /*11a0*/  IMAD.HI R3, R0, 0x5254e78f, RZ ;  /* 0x5254e78f00037827 */ /* 0x000fca00078e02ff */
[----:B------:R-:W-:-:S04]  /*11b0*/  SHF.R.U32.HI R4, RZ, 0x1f, R3 ;  /* 0x0000001fff047819 */ /* 0x000fc80000011603 */
[----:B------:R-:W-:-:S05]  /*11c0*/  LEA.HI.SX32 R3, R3, R4, 0x19 ;  /* 0x0000000403037211 */ /* 0x000fca00078fcaff */
[----:B------:R-:W-:Y:S01]  /*11d0*/  IMAD R0, R3, -0x18e, R0 ;  /* 0xfffffe7203007824 */ /* 0x000fe200078e0200 */
[----:B-1----:R-:W-:Y:S06]  /*11e0*/  @P6 BRA `(.L_x_24) ;  /* 0x00000000000c6947 */ /* 0x002fec0003800000 */
[----:B------:R-:W-:-:S06]  /*11f0*/  IMAD R19, R0, 0x4, R1 ;  /* 0x0000000400137824 */ /* 0x000fcc00078e0201 */
[----:B------:R-:W5:Y:S01]  /*1200*/  LDL R19, [R19] ;  /* 0x0000000013137983 */ /* 0x000f620000100800 */
[----:B------:R-:W-:Y:S05]  /*1210*/  BRA `(.L_x_25) ;  /* 0x0000000000347947 */ /* 0x000fea0003800000 */
.L_x_24:
[----:B------:R-:W-:Y:S01]  /*1220*/  IMAD R19, R0, 0x4, R1 ;  /* 0x0000000400137824 */ /* 0x000fe200078e0201 */
[----:B------:R-:W-:Y:S01]  /*1230*/  MOV R8, 0x0 ;  /* 0x0000000000087802 */ /* 0x000fe20000000f00 */
[----:B------:R-:W1:Y:S04]  /*1240*/  LDCU.64 UR4, c[0x4][0x18] ;  /* 0x01000300ff0477ac */ /* 0x000e680008000a00 */
[----:B------:R-:W2:Y:S01]  /*1250*/  LDL R19, [R19] ;  /* 0x0000000013137983 */ /* 0x000ea20000100800 */
[----:B------:R-:W3:Y:S01]  /*1260*/  LDC.64 R8, c[0x4][R8] ;  /* 0x0100000008087b82 */ /* 0x000ee20000000a00 */
[----:B------:R-:W-:Y:S02]  /*1270*/  IMAD.MOV.U32 R6, RZ, RZ, R28 ;  /* 0x000000ffff067224 */ /* 0x000fe400078e001c */
[----:B------:R-:W-:-:S02]  /*1280*/  IMAD.MOV.U32 R7, RZ, RZ, R2 ;  /* 0x000000ffff077224 */ /* 0x000fc400078e0002 */
[----:B-1----:R-:W-:Y:S01]  /*1290*/  IMAD.U32 R4, RZ, RZ, UR4 ;  /* 0x00000004ff047e24 */ /* 0x002fe2000f8e00ff */
[----:B------:R-:W-:Y:S01]  /*12a0*/  MOV R5, UR5 ;  /* 0x0000000500057c02 */ /* 0x000fe20008000f00 */
[----:B--2---:R-:W1:Y:S02]  /*12b0*/  F2F.F64.F32 R10, R19 ;  /* 0x00000013000a7310 */ /* 0x004e640000201800 */
[----:B-1-3--:R1:W-:Y:S04]  /*12c0*/  STL.64 [R23], R10 ;  /* 0x0000000a17007387 */ /* 0x00a3e80000100a00 */
[----:B------:R-:W-:-:S07]  /*12d0*/  LEPC R20, `(.L_x_25) ;  /* 0x000000001014794e */ /* 0x000fce0000000000 */
[----:B01----:R-:W-:Y:S05]  /*12e0*/  CALL.ABS.NOINC R8 ;  /* 0x0000000008007343 */ /* 0x003fea0003c00000 */
.L_x_25:
[----:B------:R-:W-:Y:S05]  /*12f0*/  BSYNC.RECONVERGENT B6 ;  /* 0x0000000000067941 */ /* 0x000fea0003800200 */
.L_x_23:
[----:B-----5:R1:W-:Y:S01]  /*1300*/  STG.E desc[UR36][R16.64+0x8], R19 ;  /* 0x0000081310007986 */ /* 0x0203e2000c101924 */
[----:B------:R-:W-:Y:S01]  /*1310*/  ISETP.NE.AND P6, PT, R30, RZ, PT ;  /* 0x000000ff1e00720c */ /* 0x000fe20003fc5270 */
[----:B------:R-:W-:Y:S01]  /*1320*/  IMAD.HI R0, R22, 0x5254e78f, RZ ;  /* 0x5254e78f16007827 */ /* 0x000fe200078e02ff */
[----:B------:R-:W-:Y:S04]  /*1330*/  BSSY.RECONVERGENT B6, `(.L_x_26) ;  /* 0x0000015000067945 */ /* 0x000fe80003800200 */
[----:B------:R-:W-:-:S04]  /*1340*/  SHF.R.U32.HI R3, RZ, 0x1f, R0 ;  /* 0x0000001fff037819 */ /* 0x000fc80000011600 */
[----:B------:R-:W-:-:S05]  /*1350*/  LEA.HI.SX32 R3, R0, R3, 0x19 ;  /* 0x0000000300037211 */ /* 0x000fca00078fcaff */
[----:B------:R-:W-:Y:S01]  /*1360*/  IMAD R22, R3, -0x18e, R22 ;  /* 0xfffffe7203167824 */ /* 0x000fe200078e0216 */
[----:B-1----:R-:W-:Y:S06]  /*1370*/  @P6 BRA `(.L_x_27) ;  /* 0x00000000000c6947 */ /* 0x002fec0003800000 */
[----:B------:R-:W-:-:S06]  /*1380*/  IMAD R19, R22, 0x4, R1 ;  /* 0x0000000416137824 */ /* 0x000fcc00078e0201 */
[----:B------:R-:W5:Y:S01]  /*1390*/  LDL R19, [R19] ;  /* 0x0000000013137983 */ /* 0x000f620000100800 */
[----:B------:R-:W-:Y:S05]  /*13a0*/  BRA `(.L_x_28) ;  /* 0x0000000000347947 */ /* 0x000fea0003800000 */
.L_x_27:
[----:B------:R-:W-:Y:S01]  /*13b0*/  IMAD R19, R22, 0x4, R1 ;  /* 0x0000000416137824 */ /* 0x000fe200078e0201 */
[----:B------:R-:W-:Y:S01]  /*13c0*/  MOV R8, 0x0 ;  /* 0x0000000000087802 */ /* 0x000fe20000000f00 */
[----:B------:R-:W1:Y:S04]  /*13d0*/  LDCU.64 UR4, c[0x4][0x18] ;  /* 0x01000300ff0477ac */ /* 0x000e680008000a00 */
[----:B------:R-:W2:Y:S01]  /*13e0*/  LDL R19, [R19] ;  /* 0x0000000013137983 */ /* 0x000ea20000100800 */
[----:B------:R-:W3:Y:S01]  /*13f0*/  LDC.64 R8, c[0x4][R8] ;  /* 0x0100000008087b82 */ /* 0x000ee20000000a00 */
[----:B------:R-:W-:Y:S02]  /*1400*/  IMAD.MOV.U32 R6, RZ, RZ, R28 ;  /* 0x000000ffff067224 */ /* 0x000fe400078e001c */
[----:B------:R-:W-:Y:S01]  /*1410*/  IMAD.MOV.U32 R7, RZ, RZ, R2 ;  /* 0x000000ffff077224 */ /* 0x000fe200078e0002 */
[----:B-1----:R-:W-:Y:S01]  /*1420*/  MOV R4, UR4 ;  /* 0x0000000400047c02 */ /* 0x002fe20008000f00 */
[----:B------:R-:W-:Y:S01]  /*1430*/  IMAD.U32 R5, RZ, RZ, UR5 ;  /* 0x00000005ff057e24 */ /* 0x000fe2000f8e00ff */
[----:B--2---:R-:W1:Y:S02]  /*1440*/  F2F.F64.F32 R10, R19 ;  /* 0x00000013000a7310 */ /* 0x004e640000201800 */
[----:B-1-3--:R1:W-:Y:S04]  /*1450*/  STL.64 [R23], R10 ;  /* 0x0000000a17007387 */ /* 0x00a3e80000100a00 */
[----:B------:R-:W-:-:S07]  /*1460*/  LEPC R20, `(.L_x_28) ;  /* 0x000000001014794e */ /* 0x000fce0000000000 */
[----:B01----:R-:W-:Y:S05]  /*1470*/  CALL.ABS.NOINC R8 ;  /* 0x0000000008007343 */ /* 0x003fea0003c00000 */
.L_x_28:
[----:B------:R-:W-:Y:S05]  /*1480*/  BSYNC.RECONVERGENT B6 ;  /* 0x0000000000067941 */ /* 0x000fea0003800200 */
.L_x_26:
[----:B-----5:R1:W-:Y:S01]  /*1490*/  STG.E desc[UR36][R16.64+0xc], R19 ;  /* 0x00000c1310007986 */ /* 0x0203e2000c101924 */
[----:B------:R-:W-:Y:S01]  /*14a0*/  ISETP.NE.AND P6, PT, R31, RZ, PT ;  /* 0x000000ff1f00720c */ /* 0x000fe20003fc5270 */
[----:B------:R-:W-:Y:S01]  /*14b0*/  VIADD R27, R27, 0xfffffff8 ;  /* 0xfffffff81b1b7836 */ /* 0x000fe20000000000 */
[----:B------:R-:W-:-:S11]  /*14c0*/  IADD3 R26, PT, PT, R26, 0x4, RZ ;  /* 0x000000041a1a7810 */ /* 0x000fd60007ffe0ff */
[----:B-1----:R-:W-:Y:S05]  /*14d0*/  @P6 BRA `(.L_x_29) ;  /* 0xfffffff800446947 */ /* 0x002fea000383ffff */
.L_x_18:
[----:B------:R-:W-:Y:S05]  /*14e0*/  BSYNC.RECONVERGENT B7 ;  /* 0x0000000000077941 */ /* 0x000fea0003800200 */
.L_x_17:
[----:B------:R-:W-:-:S05]  /*14f0*/  VIADD R32, R32, 0x1 ;  /* 0x0000000120207836 */ /* 0x000fca0000000000 */
[----:B------:R-:W-:-:S13]  /*1500*/  LOP3.LUT P0, RZ, R32, 0x3, RZ, 0xc0, !PT ;  /* 0x0000000320ff7812 */ /* 0x000fda000780c0ff */
[----:B------:R-:W-:Y:S05]  /*1510*/  @!P0 EXIT ;  /* 0x000000000000894d */ /* 0x000fea0003800000 */
[----:B0-----:R-:W-:Y:S02]  /*1520*/  LOP3.LUT R17, R33, 0x3, RZ, 0xc0, !PT ;  /* 0x0000000321117812 */ /* 0x001fe400078ec0ff */
[C---:B------:R-:W-:Y:S01]  /*1530*/  IADD3 R29, PT, PT, R18.reuse, 0x1, R29 ;  /* 0x00000001121d7810 */ /* 0x040fe20007ffe01d */
[----:B------:R-:W-:Y:S02]  /*1540*/  IMAD R18, R18, -0x2, R25 ;  /* 0xfffffffe12127824 */ /* 0x000fe400078e0219 */
[----:B------:R-:W-:-:S07]  /*1550*/  IMAD.MOV R17, RZ, RZ, -R17 ;  /* 0x000000ffff117224 */ /* 0x000fce00078e0a11 */
.L_x_33:
[----:B------:R-:W-:Y:S01]  /*1560*/  VIADD R0, R18, 0x18e ;  /* 0x0000018e12007836 */ /* 0x000fe20000000000 */
[----:B------:R-:W-:Y:S01]  /*1570*/  ISETP.NE.AND P0, PT, R30, RZ, PT ;  /* 0x000000ff1e00720c */ /* 0x000fe20003f05270 */
[----:B------:R-:W-:Y:S02]  /*1580*/  BSSY.RECONVERGENT B6, `(.L_x_30) ;  /* 0x0000016000067945 */ /* 0x000fe40003800200 */
[----:B------:R-:W-:-:S05]  /*1590*/  IMAD.HI R3, R0, 0x5254e78f, RZ ;  /* 0x5254e78f00037827 */ /* 0x000fca00078e02ff */
[----:B0-----:R-:W-:-:S04]  /*15a0*/  SHF.R.U32.HI R4, RZ, 0x1f, R3 ;  /* 0x0000001fff047819 */ /* 0x001fc80000011603 */
[----:B------:R-:W-:-:S05]  /*15b0*/  LEA.HI.SX32 R3, R3, R4, 0x19 ;  /* 0x0000000403037211 */ /* 0x000fca00078fcaff */
[----:B------:R-:W-:Y:S01]  /*15c0*/  IMAD R16, R3, -0x18e, R0 ;  /* 0xfffffe7203107824 */ /* 0x000fe200078e0200 */
[----:B------:R-:W-:Y:S06]  /*15d0*/  @P0 BRA `(.L_x_31) ;  /* 0x00000000000c0947 */ /* 0x000fec0003800000 */
[----:B------:R-:W-:-:S06]  /*15e0*/  IMAD R16, R16, 0x4, R1 ;  /* 0x0000000410107824 */ /* 0x000fcc00078e0201 */
[----:B------:R-:W5:Y:S01]  /*15f0*/  LDL R16, [R16] ;  /* 0x0000000010107983 */ /* 0x000f620000100800 */
[----:B------:R-:W-:Y:S05]  /*1600*/  BRA `(.L_x_32) ;  /* 0x0000000000347947 */ /* 0x000fea0003800000 */
.L_x_31:
[----:B------:R-:W-:Y:S01]  /*1610*/  LEA R16, R16, R1, 0x2 ;  /* 0x0000000110107211 */ /* 0x000fe200078e10ff */
[----:B------:R-:W0:Y:S05]  /*1620*/  LDCU.64 UR4, c[0x4][0x18] ;  /* 0x01000300ff0477ac */ /* 0x000e2a0008000a00 */
[----:B------:R-:W2:Y:S01]  /*1630*/  LDL R16, [R16] ;  /* 0x0000000010107983 */ /* 0x000ea20000100800 */
[----:B------:R-:W-:Y:S01]  /*1640*/  MOV R0, 0x0 ;  /* 0x0000000000007802 */ /* 0x000fe20000000f00 */
[----:B------:R-:W-:Y:S02]  /*1650*/  IMAD.MOV.U32 R6, RZ, RZ, R28 ;  /* 0x000000ffff067224 */ /* 0x000fe400078e001c */
[----:B------:R-:W-:Y:S01]  /*1660*/  IMAD.MOV.U32 R7, RZ, RZ, R2 ;  /* 0x000000ffff077224 */ /* 0x000fe200078e0002 */
[----:B------:R1:W3:Y:S01]  /*1670*/  LDC.64 R10, c[0x4][R0] ;  /* 0x01000000000a7b82 */ /* 0x0002e20000000a00 */
[----:B0-----:R-:W-:-:S02]  /*1680*/  IMAD.U32 R4, RZ, RZ, UR4 ;  /* 0x00000004ff047e24 */ /* 0x001fc4000f8e00ff */
[----:B------:R-:W-:Y:S01]  /*1690*/  IMAD.U32 R5, RZ, RZ, UR5 ;  /* 0x00000005ff057e24 */ /* 0x000fe2000f8e00ff */
[----:B--2---:R-:W0:Y:S02]  /*16a0*/  F2F.F64.F32 R8, R16 ;  /* 0x0000001000087310 */ /* 0x004e240000201800 */
[----:B0--3--:R1:W-:Y:S04]  /*16b0*/  STL.64 [R23], R8 ;  /* 0x0000000817007387 */ /* 0x0093e80000100a00 */
[----:B------:R-:W-:-:S07]  /*16c0*/  LEPC R20, `(.L_x_32) ;  /* 0x000000001014794e */ /* 0x000fce0000000000 */
[----:B-1----:R-:W-:Y:S05]  /*16d0*/  CALL.ABS.NOINC R10 ;  /* 0x000000000a007343 */ /* 0x002fea0003c00000 */
.L_x_32:
[----:B------:R-:W-:Y:S05]  /*16e0*/  BSYNC.RECONVERGENT B6 ;  /* 0x0000000000067941 */ /* 0x000fea0003800200 */
.L_x_30:
[----:B------:R-:W0:Y:S01]  /*16f0*/  LDC.64 R4, c[0x0][0x380] ;  /* 0x0000e000ff047b82 */ /* 0x000e220000000a00 */
[----:B------:R-:W-:Y:S01]  /*1700*/  IADD3 R17, PT, PT, R17, 0x1, RZ ;  /* 0x0000000111117810 */ /* 0x000fe20007ffe0ff */
[----:B------:R-:W-:-:S03]  /*1710*/  VIADD R18, R18, 0xfffffffe ;  /* 0xfffffffe12127836 */ /* 0x000fc60000000000 */
[----:B------:R-:W-:Y:S01]  /*1720*/  ISETP.NE.AND P0, PT, R17, RZ, PT ;  /* 0x000000ff1100720c */ /* 0x000fe20003f05270 */
[----:B0-----:R-:W-:-:S04]  /*1730*/  IMAD.WIDE R4, R29, 0x4, R4 ;  /* 0x000000041d047825 */ /* 0x001fc800078e0204 */
[----:B------:R-:W-:Y:S01]  /*1740*/  VIADD R29, R29, 0x1 ;  /* 0x000000011d1d7836 */ /* 0x000fe20000000000 */
[----:B-----5:R0:W-:Y:S07]  /*1750*/  STG.E desc[UR36][R4.64], R16 ;  /* 0x0000001004007986 */ /* 0x0201ee000c101924 */
[----:B------:R-:W-:Y:S05]  /*1760*/  @P0 BRA `(.L_x_33) ;  /* 0xfffffffc007c0947 */ /* 0x000fea000383ffff */
[----:B------:R-:W-:Y:S05]  /*1770*/  EXIT ;  /* 0x000000000000794d */ /* 0x000fea0003800000 */
        .weak           $__internal_0_$__cuda_sm20_div_rn_f64_full
        .type           $__internal_0_$__cuda_sm20_div_rn_f64_full,@function
        .size           $__internal_0_$__cuda_sm20_div_rn_f64_full,(.L_x_40 - $__internal_0_$__cuda_sm20_div_rn_f64_full)
$__internal_0_$__cuda_sm20_div_rn_f64_full:
[C---:B------:R-:W-:Y:S01]  /*1780*/  FSETP.GEU.AND P0, PT, |R7|.reuse, 1.469367938527859385e-39, PT ;  /* 0x001000000700780b */ /* 0x040fe20003f0e200 */
[--C-:B------:R-:W-:Y:S01]  /*1790*/  IMAD.MOV.U32 R6, RZ, RZ, R2.reuse ;  /* 0x000000ffff067224 */ /* 0x100fe200078e0002 */
[----:B------:R-:W-:Y:S01]  /*17a0*/  LOP3.LUT R4, R7, 0x800fffff, RZ, 0xc0, !PT ;  /* 0x800fffff07047812 */ /* 0x000fe200078ec0ff */
[----:B------:R-:W-:Y:S01]  /*17b0*/  BSSY.RECONVERGENT B1, `(.L_x_34) ;  /* 0x0000056000017945 */ /* 0x000fe20003800200 */
[C---:B------:R-:W-:Y:S02]  /*17c0*/  FSETP.GEU.AND P2, PT, |R9|.reuse, 1.469367938527859385e-39, PT ;  /* 0x001000000900780b */ /* 0x040fe40003f4e200 */
[----:B------:R-:W-:Y:S01]  /*17d0*/  LOP3.LUT R5, R4, 0x3ff00000, RZ, 0xfc, !PT ;  /* 0x3ff0000004057812 */ /* 0x000fe200078efcff */
[----:B------:R-:W-:Y:S01]  /*17e0*/  IMAD.MOV.U32 R4, RZ, RZ, R2 ;  /* 0x000000ffff047224 */ /* 0x000fe200078e0002 */
[----:B------:R-:W-:Y:S02]  /*17f0*/  MOV R12, 0x1 ;  /* 0x00000001000c7802 */ /* 0x000fe40000000f00 */
[----:B------:R-:W-:-:S02]  /*1800*/  LOP3.LUT R11, R9, 0x7ff00000, RZ, 0xc0, !PT ;  /* 0x7ff00000090b7812 */ /* 0x000fc400078ec0ff */
[----:B------:R-:W-:Y:S01]  /*1810*/  LOP3.LUT R20, R7, 0x7ff00000, RZ, 0xc0, !PT ;  /* 0x7ff0000007147812 */ /* 0x000fe200078ec0ff */
[----:B------:R-:W-:-:S03]  /*1820*/  @!P0 DMUL R4, R6, 8.98846567431157953865e+307 ;  /* 0x7fe0000006048828 */ /* 0x000fc60000000000 */
[----:B------:R-:W-:Y:S01]  /*1830*/  ISETP.GE.U32.AND P1, PT, R11, R20, PT ;  /* 0x000000140b00720c */ /* 0x000fe20003f26070 */
[----:B------:R-:W-:Y:S01]  /*1840*/  @!P2 IMAD.MOV.U32 R16, RZ, RZ, RZ ;  /* 0x000000ffff10a224 */ /* 0x000fe200078e00ff */
[----:B------:R-:W-:Y:S01]  /*1850*/  @!P2 LOP3.LUT R14, R7, 0x7ff00000, RZ, 0xc0, !PT ;  /* 0x7ff00000070ea812 */ /* 0x000fe200078ec0ff */
[----:B------:R-:W0:Y:S03]  /*1860*/  MUFU.RCP64H R13, R5 ;  /* 0x00000005000d7308 */ /* 0x000e260000001800 */
[----:B------:R-:W-:Y:S01]  /*1870*/  @!P2 ISETP.GE.U32.AND P3, PT, R11, R14, PT ;  /* 0x0000000e0b00a20c */ /* 0x000fe20003f66070 */
[----:B------:R-:W-:-:S05]  /*1880*/  IMAD.MOV.U32 R14, RZ, RZ, 0x1ca00000 ;  /* 0x1ca00000ff0e7424 */ /* 0x000fca00078e00ff */
[----:B------:R-:W-:-:S04]  /*1890*/  @!P2 SEL R15, R14, 0x63400000, !P3 ;  /* 0x634000000e0fa807 */ /* 0x000fc80005800000 */
[----:B------:R-:W-:Y:S01]  /*18a0*/  @!P2 LOP3.LUT R15, R15, 0x80000000, R9, 0xf8, !PT ;  /* 0x800000000f0fa812 */ /* 0x000fe200078ef809 */
[----:B0-----:R-:W-:-:S03]  /*18b0*/  DFMA R2, R12, -R4, 1 ;  /* 0x3ff000000c02742b */ /* 0x001fc60000000804 */
[----:B------:R-:W-:-:S05]  /*18c0*/  @!P2 LOP3.LUT R17, R15, 0x100000, RZ, 0xfc, !PT ;  /* 0x001000000f11a812 */ /* 0x000fca00078efcff */
[----:B------:R-:W-:-:S08]  /*18d0*/  DFMA R2, R2, R2, R2 ;  /* 0x000000020202722b */ /* 0x000fd00000000002 */
[----:B------:R-:W-:Y:S01]  /*18e0*/  DFMA R12, R12, R2, R12 ;  /* 0x000000020c0c722b */ /* 0x000fe2000000000c */
[----:B------:R-:W-:Y:S01]  /*18f0*/  SEL R3, R14, 0x63400000, !P1 ;  /* 0x634000000e037807 */ /* 0x000fe20004800000 */
[----:B------:R-:W-:-:S03]  /*1900*/  IMAD.MOV.U32 R2, RZ, RZ, R8 ;  /* 0x000000ffff027224 */ /* 0x000fc600078e0008 */
[----:B------:R-:W-:-:S03]  /*1910*/  LOP3.LUT R3, R3, 0x800fffff, R9, 0xf8, !PT ;  /* 0x800fffff03037812 */ /* 0x000fc600078ef809 */
[----:B------:R-:W-:-:S03]  /*1920*/  DFMA R22, R12, -R4, 1 ;  /* 0x3ff000000c16742b */ /* 0x000fc60000000804 */
[----:B------:R-:W-:-:S05]  /*1930*/  @!P2 DFMA R2, R2, 2, -R16 ;  /* 0x400000000202a82b */ /* 0x000fca0000000810 */
[----:B------:R-:W-:Y:S01]  /*1940*/  DFMA R12, R12, R22, R12 ;  /* 0x000000160c0c722b */ /* 0x000fe2000000000c */
[----:B------:R-:W-:Y:S01]  /*1950*/  IMAD.MOV.U32 R23, RZ, RZ, R11 ;  /* 0x000000ffff177224 */ /* 0x000fe200078e000b */
[----:B------:R-:W-:Y:S02]  /*1960*/  MOV R22, R20 ;  /* 0x0000001400167202 */ /* 0x000fe40000000f00 */
[----:B------:R-:W-:Y:S02]  /*1970*/  @!P0 LOP3.LUT R22, R5, 0x7ff00000, RZ, 0xc0, !PT ;  /* 0x7ff0000005168812 */ /* 0x000fe400078ec0ff */
[----:B------:R-:W-:Y:S02]  /*1980*/  @!P2 LOP3.LUT R23, R3, 0x7ff00000, RZ, 0xc0, !PT ;  /* 0x7ff000000317a812 */ /* 0x000fe400078ec0ff */
[----:B------:R-:W-:-:S03]  /*1990*/  DMUL R16, R12, R2 ;  /* 0x000000020c107228 */ /* 0x000fc60000000000 */
[----:B------:R-:W-:-:S05]  /*19a0*/  VIADD R15, R23, 0xffffffff ;  /* 0xffffffff170f7836 */ /* 0x000fca0000000000 */
[----:B------:R-:W-:Y:S01]  /*19b0*/  DFMA R20, R16, -R4, R2 ;  /* 0x800000041014722b */ /* 0x000fe20000000002 */
[----:B------:R-:W-:Y:S01]  /*19c0*/  ISETP.GT.U32.AND P0, PT, R15, 0x7feffffe, PT ;  /* 0x7feffffe0f00780c */ /* 0x000fe20003f04070 */
[----:B------:R-:W-:-:S05]  /*19d0*/  VIADD R15, R22, 0xffffffff ;  /* 0xffffffff160f7836 */ /* 0x000fca0000000000 */
[----:B------:R-:W-:Y:S01]  /*19e0*/  ISETP.GT.U32.OR P0, PT, R15, 0x7feffffe, P0 ;  /* 0x7feffffe0f00780c */ /* 0x000fe20000704470 */
[----:B------:R-:W-:-:S12]  /*19f0*/  DFMA R12, R12, R20, R16 ;  /* 0x000000140c0c722b */ /* 0x000fd80000000010 */
[----:B------:R-:W-:Y:S05]  /*1a00*/  @P0 BRA `(.L_x_35) ;  /* 0x00000000006c0947 */ /* 0x000fea0003800000 */
[----:B------:R-:W-:-:S04]  /*1a10*/  LOP3.LUT R16, R7, 0x7ff00000, RZ, 0xc0, !PT ;  /* 0x7ff0000007107812 */ /* 0x000fc800078ec0ff */
[CC--:B------:R-:W-:Y:S02]  /*1a20*/  VIADDMNMX R8, R11.reuse, -R16.reuse, 0xb9600000, !PT ;  /* 0xb96000000b087446 */ /* 0x0c0fe40007800910 */
[----:B------:R-:W-:Y:S02]  /*1a30*/  ISETP.GE.U32.AND P0, PT, R11, R16, PT ;  /* 0x000000100b00720c */ /* 0x000fe40003f06070 */
[----:B------:R-:W-:Y:S02]  /*1a40*/  VIMNMX R8, PT, PT, R8, 0x46a00000, PT ;  /* 0x46a0000008087848 */ /* 0x000fe40003fe0100 */
[----:B------:R-:W-:-:S05]  /*1a50*/  SEL R11, R14, 0x63400000, !P0 ;  /* 0x634000000e0b7807 */ /* 0x000fca0004000000 */
[----:B------:R-:W-:Y:S01]  /*1a60*/  IMAD.IADD R11, R8, 0x1, -R11 ;  /* 0x00000001080b7824 */ /* 0x000fe200078e0a0b */
[----:B------:R-:W-:-:S03]  /*1a70*/  MOV R8, RZ ;  /* 0x000000ff00087202 */ /* 0x000fc60000000f00 */
[----:B------:R-:W-:-:S06]  /*1a80*/  VIADD R9, R11, 0x7fe00000 ;  /* 0x7fe000000b097836 */ /* 0x000fcc0000000000 */
[----:B------:R-:W-:-:S10]  /*1a90*/  DMUL R14, R12, R8 ;  /* 0x000000080c0e7228 */ /* 0x000fd40000000000 */
[----:B------:R-:W-:-:S13]  /*1aa0*/  FSETP.GTU.AND P0, PT, |R15|, 1.469367938527859385e-39, PT ;  /* 0x001000000f00780b */ /* 0x000fda0003f0c200 */
[----:B------:R-:W-:Y:S05]  /*1ab0*/  @P0 BRA `(.L_x_36) ;  /* 0x0000000000940947 */ /* 0x000fea0003800000 */
[----:B------:R-:W-:Y:S01]  /*1ac0*/  DFMA R2, R12, -R4, R2 ;  /* 0x800000040c02722b */ /* 0x000fe20000000002 */
[----:B------:R-:W-:-:S09]  /*1ad0*/  IMAD.MOV.U32 R8, RZ, RZ, RZ ;  /* 0x000000ffff087224 */ /* 0x000fd200078e00ff */
[C---:B------:R-:W-:Y:S02]  /*1ae0*/  FSETP.NEU.AND P0, PT, R3.reuse, RZ, PT ;  /* 0x000000ff0300720b */ /* 0x040fe40003f0d000 */
[----:B------:R-:W-:-:S04]  /*1af0*/  LOP3.LUT R7, R3, 0x80000000, R7, 0x48, !PT ;  /* 0x8000000003077812 */ /* 0x000fc800078e4807 */
[----:B------:R-:W-:-:S07]  /*1b00*/  LOP3.LUT R9, R7, R9, RZ, 0xfc, !PT ;  /* 0x0000000907097212 */ /* 0x000fce00078efcff */
[----:B------:R-:W-:Y:S05]  /*1b10*/  @!P0 BRA `(.L_x_36) ;  /* 0x00000000007c8947 */ /* 0x000fea0003800000 */
[----:B------:R-:W-:Y:S01]  /*1b20*/  IMAD.MOV R3, RZ, RZ, -R11 ;  /* 0x000000ffff037224 */ /* 0x000fe200078e0a0b */
[----:B------:R-:W-:Y:S01]  /*1b30*/  DMUL.RP R8, R12, R8 ;  /* 0x000000080c087228 */ /* 0x000fe20000008000 */
[----:B------:R-:W-:-:S06]  /*1b40*/  IMAD.MOV.U32 R2, RZ, RZ, RZ ;  /* 0x000000ffff027224 */ /* 0x000fcc00078e00ff */
[----:B------:R-:W-:-:S03]  /*1b50*/  DFMA R2, R14, -R2, R12 ;  /* 0x800000020e02722b */ /* 0x000fc6000000000c */
[----:B------:R-:W-:-:S03]  /*1b60*/  LOP3.LUT R7, R9, R7, RZ, 0x3c, !PT ;  /* 0x0000000709077212 */ /* 0x000fc600078e3cff */
[----:B------:R-:W-:-:S04]  /*1b70*/  IADD3 R2, PT, PT, -R11, -0x43300000, RZ ;  /* 0xbcd000000b027810 */ /* 0x000fc80007ffe1ff */
[----:B------:R-:W-:-:S04]  /*1b80*/  FSETP.NEU.AND P0, PT, |R3|, R2, PT ;  /* 0x000000020300720b */ /* 0x000fc80003f0d200 */
[----:B------:R-:W-:Y:S02]  /*1b90*/  FSEL R14, R8, R14, !P0 ;  /* 0x0000000e080e7208 */ /* 0x000fe40004000000 */
[----:B------:R-:W-:Y:S01]  /*1ba0*/  FSEL R15, R7, R15, !P0 ;  /* 0x0000000f070f7208 */ /* 0x000fe20004000000 */
[----:B------:R-:W-:Y:S06]  /*1bb0*/  BRA `(.L_x_36) ;  /* 0x0000000000547947 */ /* 0x000fec0003800000 */
.L_x_35:
[----:B------:R-:W-:-:S14]  /*1bc0*/  DSETP.NAN.AND P0, PT, R8, R8, PT ;  /* 0x000000080800722a */ /* 0x000fdc0003f08000 */
[----:B------:R-:W-:Y:S05]  /*1bd0*/  @P0 BRA `(.L_x_37) ;  /* 0x0000000000440947 */ /* 0x000fea0003800000 */
[----:B------:R-:W-:-:S14]  /*1be0*/  DSETP.NAN.AND P0, PT, R6, R6, PT ;  /* 0x000000060600722a */ /* 0x000fdc0003f08000 */
[----:B------:R-:W-:Y:S05]  /*1bf0*/  @P0 BRA `(.L_x_38) ;  /* 0x0000000000300947 */ /* 0x000fea0003800000 */
[----:B------:R-:W-:Y:S01]  /*1c00*/  ISETP.NE.AND P0, PT, R23, R22, PT ;  /* 0x000000161700720c */ /* 0x000fe20003f05270 */
[----:B------:R-:W-:Y:S01]  /*1c10*/  IMAD.MOV.U32 R14, RZ, RZ, 0x0 ;  /* 0x00000000ff0e7424 */ /* 0x000fe200078e00ff */
[----:B------:R-:W-:-:S11]  /*1c20*/  MOV R15, 0xfff80000 ;  /* 0xfff80000000f7802 */ /* 0x000fd60000000f00 */
[----:B------:R-:W-:Y:S05]  /*1c30*/  @!P0 BRA `(.L_x_36) ;  /* 0x0000000000348947 */ /* 0x000fea0003800000 */
[----:B------:R-:W-:Y:S02]  /*1c40*/  ISETP.NE.AND P0, PT, R23, 0x7ff00000, PT ;  /* 0x7ff000001700780c */ /* 0x000fe40003f05270 */
[----:B------:R-:W-:Y:S02]  /*1c50*/  LOP3.LUT R15, R9, 0x80000000, R7, 0x48, !PT ;  /* 0x80000000090f7812 */ /* 0x000fe400078e4807 */
[----:B------:R-:W-:-:S13]  /*1c60*/  ISETP.EQ.OR P0, PT, R22, RZ, !P0 ;  /* 0x000000ff1600720c */ /* 0x000fda0004702670 */
[----:B------:R-:W-:Y:S01]  /*1c70*/  @P0 LOP3.LUT R2, R15, 0x7ff00000, RZ, 0xfc, !PT ;  /* 0x7ff000000f020812 */ /* 0x000fe200078efcff */
[----:B------:R-:W-:Y:S02]  /*1c80*/  @!P0 IMAD.MOV.U32 R14, RZ, RZ, RZ ;  /* 0x000000ffff0e8224 */ /* 0x000fe400078e00ff */
[----:B------:R-:W-:Y:S02]  /*1c90*/  @P0 IMAD.MOV.U32 R14, RZ, RZ, RZ ;  /* 0x000000ffff0e0224 */ /* 0x000fe400078e00ff */
[----:B------:R-:W-:Y:S01]  /*1ca0*/  @P0 IMAD.MOV.U32 R15, RZ, RZ, R2 ;  /* 0x000000ffff0f0224 */ /* 0x000fe200078e0002 */
[----:B------:R-:W-:Y:S06]  /*1cb0*/  BRA `(.L_x_36) ;  /* 0x0000000000147947 */ /* 0x000fec0003800000 */
.L_x_38:
[----:B------:R-:W-:Y:S01]  /*1cc0*/  LOP3.LUT R15, R7, 0x80000, RZ, 0xfc, !PT ;  /* 0x00080000070f7812 */ /* 0x000fe200078efcff */
[----:B------:R-:W-:Y:S01]  /*1cd0*/  IMAD.MOV.U32 R14, RZ, RZ, R6 ;  /* 0x000000ffff0e7224 */ /* 0x000fe200078e0006 */
[----:B------:R-:W-:Y:S06]  /*1ce0*/  BRA `(.L_x_36) ;  /* 0x0000000000087947 */ /* 0x000fec0003800000 */
.L_x_37:
[----:B------:R-:W-:Y:S02]  /*1cf0*/  LOP3.LUT R15, R9, 0x80000, RZ, 0xfc, !PT ;  /* 0x00080000090f7812 */ /* 0x000fe400078efcff */
[----:B------:R-:W-:-:S07]  /*1d00*/  MOV R14, R8 ;  /* 0x00000008000e7202 */ /* 0x000fce0000000f00 */
.L_x_36:
[----:B------:R-:W-:Y:S05]  /*1d10*/  BSYNC.RECONVERGENT B1 ;  /* 0x0000000000017941 */ /* 0x000fea0003800200 */
.L_x_34:
[----:B------:R-:W-:Y:S02]  /*1d20*/  IMAD.MOV.U32 R11, RZ, RZ, 0x0 ;  /* 0x00000000ff0b7424 */ /* 0x000fe400078e00ff */
[----:B------:R-:W-:Y:S02]  /*1d30*/  IMAD.MOV.U32 R16, RZ, RZ, R14 ;  /* 0x000000ffff107224 */ /* 0x000fe400078e000e */
[----:B------:R-:W-:Y:S01]  /*1d40*/  IMAD.MOV.U32 R17, RZ, RZ, R15 ;  /* 0x000000ffff117224 */ /* 0x000fe200078e000f */
[----:B------:R-:W-:Y:S06]  /*1d50*/  RET.REL.NODEC R10 `(_Z10mandelbrotPfi) ;  /* 0xffffffe00aa87950 */ /* 0x000fec0003c3ffff */
.L_x_39:
[----:B------:R-:W-:-:S00]  /*1d60*/  BRA `(.L_x_39) ;  /* 0xfffffffc00fc7947 */ /* 0x000fc0000383ffff */
[----:B------:R-:W-:-:S00]  /*1d70*/  NOP ;  /* 0x0000000000007918 */ /* 0x000fc00000000000 */
        /* <DEDUP_REMOVED lines=8> */
.L_x_40:


//--------------------- .nv.global.init           --------------------------
	.section	.nv.global.init,"aw",@progbits
.nv.global.init:
	.type		$str,@object
	.size		$str,($str$2 - $str)
$str:
        /*0000*/ 	.byte	0x52, 0x65, 0x63, 0x6f, 0x72, 0x64, 0x69, 0x6e, 0x67, 0x20, 0x25, 0x2e, 0x32, 0x66, 0x2c, 0x20
        /*0010*/ 	.byte	0x25, 0x2e, 0x32, 0x66, 0x0a, 0x00
	.type		$str$2,@object
	.size		$str$2,($str$1 - $str$2)
$str$2:
        /*0016*/ 	.byte	0x57, 0x72, 0x69, 0x74, 0x69, 0x6e, 0x67, 0x20, 0x25, 0x2e, 0x32, 0x66, 0x20, 0x74, 0x6f, 0x20
        /*0026*/ 	.byte	0x73, 0x61, 0x6d, 0x70, 0x6c, 0x65, 0x2e, 0x0a, 0x00
	.type		$str$1,@object
	.size		$str$1,(.L_1 - $str$1)
$str$1:
        /*002f*/ 	.byte	0x28, 0x25, 0x64, 0x2c, 0x20, 0x25, 0x64, 0x29, 0x20, 0x2d, 0x3e, 0x20, 0x28, 0x25, 0x2e, 0x32
        /*003f*/ 	.byte	0x66, 0x2c, 0x20, 0x25, 0x2e, 0x32, 0x66, 0x29, 0x20, 0x46, 0x6f, 0x75, 0x6e, 0x64, 0x20, 0x63
        /*004f*/ 	.byte	0x79, 0x63, 0x6c, 0x65, 0x20, 0x77, 0x2f, 0x20, 0x70, 0x72, 0x64, 0x2e, 0x20, 0x25, 0x64, 0x20
        /*005f*/ 	.byte	0x6f, 0x6e, 0x20, 0x69, 0x74, 0x65, 0x72, 0x2e, 0x20, 0x25, 0x64, 0x2e, 0x20, 0x42, 0x65, 0x74
        /*006f*/ 	.byte	0x77, 0x65, 0x65, 0x6e, 0x20, 0x25, 0x64, 0x2c, 0x20, 0x25, 0x64, 0x0a, 0x00
.L_1:


//--------------------- .nv.shared.reserved.0     --------------------------
	.section	.nv.shared.reserved.0,"aw",@nobits
	.weak		__nv_reservedSMEM_offset_0_alias
	.size		__nv_reservedSMEM_offset_0_alias, 0, 64
	.other		__nv_reservedSMEM_offset_0_alias,@"STO_CUDA_RESERVED_SHARED STV_DEFAULT"
__nv_reservedSMEM_offset_0_alias:
	.zero		0
	.zero		64


//--------------------- .nv.constant0._Z10mandelbrotPfi --------------------------
	.section	.nv.constant0._Z10mandelbrotPfi,"a",@progbits
	.sectionflags	@""
	.align	4
.nv.constant0._Z10mandelbrotPfi:
	.zero		908


//--------------------- SYMBOLS --------------------------

	.type		.nv.reservedSmem.offset0,@object
	.size		.nv.reservedSmem.offset0,0x4
	.type		vprintf,@function
